// auto-generated by cutlass_sweep.gemm — config: {"arch": "sm_90", "cluster_m": 2, "cluster_n": 1, "dtype": "bf16", "dtype_b": "bf16", "layout": "nt", "stages": 0, "tile_k": 32, "tile_m": 256, "tile_n": 112}
#include "cutlass/cutlass.h"
#include "cutlass/gemm/collective/collective_builder.hpp"
#include "cutlass/gemm/device/gemm_universal_adapter.h"
#include "cutlass/gemm/kernel/gemm_universal.hpp"
#include "cutlass/epilogue/collective/collective_builder.hpp"

using ElemA = cutlass::bfloat16_t;
using ElemB = cutlass::bfloat16_t;
using ElemCD = cutlass::bfloat16_t;
using Acc  = float;
using TileShape    = cute::Shape<cute::_256, cute::_112, cute::_32>;
using ClusterShape = cute::Shape<cute::_2, cute::_1, cute::_1>;

using CollectiveEpilogue = typename cutlass::epilogue::collective::CollectiveBuilder<
    cutlass::arch::Sm90, cutlass::arch::OpClassTensorOp,
    TileShape, ClusterShape,
    cutlass::epilogue::collective::EpilogueTileAuto,
    Acc, Acc,
    ElemCD, cutlass::layout::RowMajor, 128 / cutlass::sizeof_bits<ElemCD>::value,
    ElemCD, cutlass::layout::RowMajor, 128 / cutlass::sizeof_bits<ElemCD>::value,
    cutlass::epilogue::collective::EpilogueScheduleAuto
  >::CollectiveOp;

using CollectiveMainloop = typename cutlass::gemm::collective::CollectiveBuilder<
    cutlass::arch::Sm90, cutlass::arch::OpClassTensorOp,
    ElemA, cutlass::layout::RowMajor, 128 / cutlass::sizeof_bits<ElemA>::value,
    ElemB, cutlass::layout::ColumnMajor, 128 / cutlass::sizeof_bits<ElemB>::value,
    Acc,
    TileShape, ClusterShape,
    cutlass::gemm::collective::StageCountAutoCarveout<static_cast<int>(sizeof(typename CollectiveEpilogue::SharedStorage))>,
    cutlass::gemm::collective::KernelScheduleAuto
  >::CollectiveOp;

using GemmKernel = cutlass::gemm::kernel::GemmUniversal<
    cute::Shape<int,int,int,int>,
    CollectiveMainloop,
    CollectiveEpilogue
>;
using Gemm = cutlass::gemm::device::GemmUniversalAdapter<GemmKernel>;

// Force the device kernel symbol into the cubin without needing a host main.
auto* _anchor = &cutlass::device_kernel<GemmKernel>;


// ===== COMPILED SASS (sm_90a) =====

	.target	sm_90a

	.elftype	@"ET_EXEC"


//--------------------- .note.nv.tkinfo           --------------------------
	.section	.note.nv.tkinfo,"",@"SHT_NOTE"
	.sectionflags	@"SHF_NOTE_NV_TKINFO"
	.tkinfo
        /*0018*/ 	.word	0x00000002
        /*0030*/ 	.string	""
        /*0030*/ 	.string	"ptxas"
        /*0030*/ 	.string	"Cuda compilation tools, release 13.0, V13.0.88"
        /*0030*/ 	.string	"Build cuda_13.0.r13.0/compiler.36424714_0"
        /*0030*/ 	.string	"-arch sm_90a -m 64 "



//--------------------- .note.nv.cuinfo           --------------------------
	.section	.note.nv.cuinfo,"",@"SHT_NOTE"
	.sectionflags	@"SHF_NOTE_NV_CUINFO"
        /*0018*/ 	.short	0x0002
        /*001a*/ 	.short	0x005a
        /*001c*/ 	.short	0x0082
	.zero		2


//--------------------- .nv.info                  --------------------------
	.section	.nv.info,"",@"SHT_CUDA_INFO"
	.align	4


	//----- nvinfo : EIATTR_REGCOUNT
	.align		4
        /*0000*/ 	.byte	0x04, 0x2f
        /*0002*/ 	.short	(.L_15 - .L_14)
	.align		4
.L_14:
        /*0004*/ 	.word	index@(_ZN7cutlass13device_kernelINS_4gemm6kernel13GemmUniversalIN4cute5tupleIJiiiiEEENS1_10collective13CollectiveMmaINS1_34MainloopSm90TmaGmmaWarpSpecializedILi9ENS5_IJNS4_1CILi2EEENSA_ILi1EEESC_EEENS1_35KernelTmaWarpSpecializedCooperativeEEENS5_IJNSA_ILi256EEENSA_ILi112EEENSA_ILi32EEEEEENS_10bfloat16_tENS5_IJlSC_lEEESK_SL_NS4_8TiledMMAINS4_8MMA_AtomIJNS4_4SM904GMMA27MMA_64x16x16_F32BF16BF16_SSILNSP_5MajorE0ELSR_0ELNSP_7ScaleInE1ELSS_1EEEEEENS4_6LayoutISD_NS5_IJSC_NSA_ILi0EEESW_EEEEENS5_IJNS4_10UnderscoreESZ_SZ_EEEEENS4_13SM90_TMA_LOADENS4_14ComposedLayoutINS4_7SwizzleILi2ELi4ELi3EEENS4_18smem_ptr_flag_bitsILi16EEENSV_INS5_IJNSA_ILi8EEESI_EEENS5_IJSI_SC_EEEEEEEvNS4_8identityENS4_23SM90_TMA_LOAD_MULTICASTES1C_vS1D_EENS_8epilogue10collective6detail29Sm90TmaWarpSpecializedAdapterINS1H_15DefaultEpilogueISK_SL_SL_NS1G_6thread17LinearCombinationISK_Li1EffLNS1L_9ScaleType4KindE0ELNS_15FloatRoundStyleE2ESK_EENS1_15EpilogueDefaultEEEEEvvEEEEvNT_6ParamsE)
        /*0008*/ 	.word	0x000000a8


	//----- nvinfo : EIATTR_FRAME_SIZE
	.align		4
.L_15:
        /*000c*/ 	.byte	0x04, 0x11
        /*000e*/ 	.short	(.L_17 - .L_16)
	.align		4
.L_16:
        /*0010*/ 	.word	index@(_ZN7cutlass13device_kernelINS_4gemm6kernel13GemmUniversalIN4cute5tupleIJiiiiEEENS1_10collective13CollectiveMmaINS1_34MainloopSm90TmaGmmaWarpSpecializedILi9ENS5_IJNS4_1CILi2EEENSA_ILi1EEESC_EEENS1_35KernelTmaWarpSpecializedCooperativeEEENS5_IJNSA_ILi256EEENSA_ILi112EEENSA_ILi32EEEEEENS_10bfloat16_tENS5_IJlSC_lEEESK_SL_NS4_8TiledMMAINS4_8MMA_AtomIJNS4_4SM904GMMA27MMA_64x16x16_F32BF16BF16_SSILNSP_5MajorE0ELSR_0ELNSP_7ScaleInE1ELSS_1EEEEEENS4_6LayoutISD_NS5_IJSC_NSA_ILi0EEESW_EEEEENS5_IJNS4_10UnderscoreESZ_SZ_EEEEENS4_13SM90_TMA_LOADENS4_14ComposedLayoutINS4_7SwizzleILi2ELi4ELi3EEENS4_18smem_ptr_flag_bitsILi16EEENSV_INS5_IJNSA_ILi8EEESI_EEENS5_IJSI_SC_EEEEEEEvNS4_8identityENS4_23SM90_TMA_LOAD_MULTICASTES1C_vS1D_EENS_8epilogue10collective6detail29Sm90TmaWarpSpecializedAdapterINS1H_15DefaultEpilogueISK_SL_SL_NS1G_6thread17LinearCombinationISK_Li1EffLNS1L_9ScaleType4KindE0ELNS_15FloatRoundStyleE2ESK_EENS1_15EpilogueDefaultEEEEEvvEEEEvNT_6ParamsE)
        /*0014*/ 	.word	0x00000000


	//----- nvinfo : EIATTR_MIN_STACK_SIZE
	.align		4
.L_17:
        /*0018*/ 	.byte	0x04, 0x12
        /*001a*/ 	.short	(.L_19 - .L_18)
	.align		4
.L_18:
        /*001c*/ 	.word	index@(_ZN7cutlass13device_kernelINS_4gemm6kernel13GemmUniversalIN4cute5tupleIJiiiiEEENS1_10collective13CollectiveMmaINS1_34MainloopSm90TmaGmmaWarpSpecializedILi9ENS5_IJNS4_1CILi2EEENSA_ILi1EEESC_EEENS1_35KernelTmaWarpSpecializedCooperativeEEENS5_IJNSA_ILi256EEENSA_ILi112EEENSA_ILi32EEEEEENS_10bfloat16_tENS5_IJlSC_lEEESK_SL_NS4_8TiledMMAINS4_8MMA_AtomIJNS4_4SM904GMMA27MMA_64x16x16_F32BF16BF16_SSILNSP_5MajorE0ELSR_0ELNSP_7ScaleInE1ELSS_1EEEEEENS4_6LayoutISD_NS5_IJSC_NSA_ILi0EEESW_EEEEENS5_IJNS4_10UnderscoreESZ_SZ_EEEEENS4_13SM90_TMA_LOADENS4_14ComposedLayoutINS4_7SwizzleILi2ELi4ELi3EEENS4_18smem_ptr_flag_bitsILi16EEENSV_INS5_IJNSA_ILi8EEESI_EEENS5_IJSI_SC_EEEEEEEvNS4_8identityENS4_23SM90_TMA_LOAD_MULTICASTES1C_vS1D_EENS_8epilogue10collective6detail29Sm90TmaWarpSpecializedAdapterINS1H_15DefaultEpilogueISK_SL_SL_NS1G_6thread17LinearCombinationISK_Li1EffLNS1L_9ScaleType4KindE0ELNS_15FloatRoundStyleE2ESK_EENS1_15EpilogueDefaultEEEEEvvEEEEvNT_6ParamsE)
        /*0020*/ 	.word	0x00000000
.L_19:


//--------------------- .nv.compat                --------------------------
	.section	.nv.compat,"",@"SHT_CUDA_COMPAT_INFO"
	.align	4
        /*0000*/ 	.byte	0x02, 0x09, 0x01, 0x00, 0x02, 0x02, 0x04, 0x00, 0x02, 0x05, 0x05, 0x00, 0x03, 0x07, 0x01, 0x01
        /*0010*/ 	.byte	0x02, 0x03, 0x01, 0x00, 0x02, 0x06, 0x01, 0x00, 0x04, 0x0b, 0x08, 0x00, 0x00, 0x00, 0x00, 0x00
        /*0020*/ 	.byte	0x00, 0x00, 0x00, 0x00


//--------------------- .nv.info._ZN7cutlass13device_kernelINS_4gemm6kernel13GemmUniversalIN4cute5tupleIJiiiiEEENS1_10collective13CollectiveMmaINS1_34MainloopSm90TmaGmmaWarpSpecializedILi9ENS5_IJNS4_1CILi2EEENSA_ILi1EEESC_EEENS1_35KernelTmaWarpSpecializedCooperativeEEENS5_IJNSA_ILi256EEENSA_ILi112EEENSA_ILi32EEEEEENS_10bfloat16_tENS5_IJlSC_lEEESK_SL_NS4_8TiledMMAINS4_8MMA_AtomIJNS4_4SM904GMMA27MMA_64x16x16_F32BF16BF16_SSILNSP_5MajorE0ELSR_0ELNSP_7ScaleInE1ELSS_1EEEEEENS4_6LayoutISD_NS5_IJSC_NSA_ILi0EEESW_EEEEENS5_IJNS4_10UnderscoreESZ_SZ_EEEEENS4_13SM90_TMA_LOADENS4_14ComposedLayoutINS4_7SwizzleILi2ELi4ELi3EEENS4_18smem_ptr_flag_bitsILi16EEENSV_INS5_IJNSA_ILi8EEESI_EEENS5_IJSI_SC_EEEEEEEvNS4_8identityENS4_23SM90_TMA_LOAD_MULTICASTES1C_vS1D_EENS_8epilogue10collective6detail29Sm90TmaWarpSpecializedAdapterINS1H_15DefaultEpilogueISK_SL_SL_NS1G_6thread17LinearCombinationISK_Li1EffLNS1L_9ScaleType4KindE0ELNS_15FloatRoundStyleE2ESK_EENS1_15EpilogueDefaultEEEEEvvEEEEvNT_6ParamsE --------------------------
	.section	.nv.info._ZN7cutlass13device_kernelINS_4gemm6kernel13GemmUniversalIN4cute5tupleIJiiiiEEENS1_10collective13CollectiveMmaINS1_34MainloopSm90TmaGmmaWarpSpecializedILi9ENS5_IJNS4_1CILi2EEENSA_ILi1EEESC_EEENS1_35KernelTmaWarpSpecializedCooperativeEEENS5_IJNSA_ILi256EEENSA_ILi112EEENSA_ILi32EEEEEENS_10bfloat16_tENS5_IJlSC_lEEESK_SL_NS4_8TiledMMAINS4_8MMA_AtomIJNS4_4SM904GMMA27MMA_64x16x16_F32BF16BF16_SSILNSP_5MajorE0ELSR_0ELNSP_7ScaleInE1ELSS_1EEEEEENS4_6LayoutISD_NS5_IJSC_NSA_ILi0EEESW_EEEEENS5_IJNS4_10UnderscoreESZ_SZ_EEEEENS4_13SM90_TMA_LOADENS4_14ComposedLayoutINS4_7SwizzleILi2ELi4ELi3EEENS4_18smem_ptr_flag_bitsILi16EEENSV_INS5_IJNSA_ILi8EEESI_EEENS5_IJSI_SC_EEEEEEEvNS4_8identityENS4_23SM90_TMA_LOAD_MULTICASTES1C_vS1D_EENS_8epilogue10collective6detail29Sm90TmaWarpSpecializedAdapterINS1H_15DefaultEpilogueISK_SL_SL_NS1G_6thread17LinearCombinationISK_Li1EffLNS1L_9ScaleType4KindE0ELNS_15FloatRoundStyleE2ESK_EENS1_15EpilogueDefaultEEEEEvvEEEEvNT_6ParamsE,"",@"SHT_CUDA_INFO"
	.sectionflags	@""
	.align	4


	//----- nvinfo : EIATTR_CUDA_API_VERSION
	.align		4
        /*0000*/ 	.byte	0x04, 0x37
        /*0002*/ 	.short	(.L_21 - .L_20)
.L_20:
        /*0004*/ 	.word	0x00000082


	//----- nvinfo : EIATTR_KPARAM_INFO
	.align		4
.L_21:
        /*0008*/ 	.byte	0x04, 0x17
        /*000a*/ 	.short	(.L_23 - .L_22)
.L_22:
        /*000c*/ 	.word	0x00000000
        /*0010*/ 	.short	0x0000
        /*0012*/ 	.short	0x0070
        /*0014*/ 	.byte	0x00, 0xf0, 0x01, 0x10


	//----- nvinfo : EIATTR_SPARSE_MMA_MASK
	.align		4
.L_23:
        /*0018*/ 	.byte	0x03, 0x50
        /*001a*/ 	.short	0x0000


	//----- nvinfo : EIATTR_MAXREG_COUNT
	.align		4
        /*001c*/ 	.byte	0x03, 0x1b
        /*001e*/ 	.short	0x00a8


	//----- nvinfo : EIATTR_NUM_BARRIERS
	.align		4
        /*0020*/ 	.byte	0x02, 0x4c
        /*0022*/ 	.byte	0x01
	.zero		1


	//----- nvinfo : EIATTR_EXTERNS
	.align		4
        /*0024*/ 	.byte	0x04, 0x0f
        /*0026*/ 	.short	(.L_25 - .L_24)


	//   ....[0]....
	.align		4
.L_24:
        /*0028*/ 	.word	index@(__assertfail)


	//----- nvinfo : EIATTR_MERCURY_ISA_VERSION
	.align		4
.L_25:
        /*002c*/ 	.byte	0x03, 0x5f
        /*002e*/ 	.short	0x0101


	//----- nvinfo : EIATTR_INT_WARP_WIDE_INSTR_OFFSETS
	.align		4
        /*0030*/ 	.byte	0x04, 0x31
        /*0032*/ 	.short	(.L_27 - .L_26)


	//   ....[0]....
.L_26:
        /*0034*/ 	.word	0x00000550


	//   ....[1]....
        /*0038*/ 	.word	0x00000580


	//   ....[2]....
        /*003c*/ 	.word	0x00000740


	//----- nvinfo : EIATTR_COOP_GROUP_MASK_REGIDS
	.align		4
.L_27:
        /*0040*/ 	.byte	0x04, 0x29
        /*0042*/ 	.short	(.L_29 - .L_28)


	//   ....[0]....
.L_28:
        /*0044*/ 	.word	0xffffffff


	//   ....[1]....
        /*0048*/ 	.word	0xffffffff


	//   ....[2]....
        /*004c*/ 	.word	0xffffffff


	//   ....[3]....
        /*0050*/ 	.word	0xffffffff


	//   ....[4]....
        /*0054*/ 	.word	0xffffffff


	//   ....[5]....
        /*0058*/ 	.word	0xffffffff


	//----- nvinfo : EIATTR_COOP_GROUP_INSTR_OFFSETS
	.align		4
.L_29:
        /*005c*/ 	.byte	0x04, 0x28
        /*005e*/ 	.short	(.L_31 - .L_30)


	//   ....[0]....
.L_30:
        /*0060*/ 	.word	0x00000060


	//   ....[1]....
        /*0064*/ 	.word	0x00000070


	//   ....[2]....
        /*0068*/ 	.word	0x00000130


	//   ....[3]....
        /*006c*/ 	.word	0x000003a0


	//   ....[4]....
        /*0070*/ 	.word	0x000008c0


	//   ....[5]....
        /*0074*/ 	.word	0x00001300


	//----- nvinfo : EIATTR_REG_RECONFIG
	.align		4
.L_31:
        /*0078*/ 	.byte	0x01, 0x54
	.zero		2


	//----- nvinfo : EIATTR_SYSCALL_OFFSETS
	.align		4
        /*007c*/ 	.byte	0x04, 0x46
        /*007e*/ 	.short	(.L_33 - .L_32)


	//   ....[0]....
.L_32:
        /*0080*/ 	.word	0x000014c0


	//----- nvinfo : EIATTR_MBARRIER_INSTR_OFFSETS
	.align		4
.L_33:
        /*0084*/ 	.byte	0x04, 0x39
        /*0086*/ 	.short	(.L_35 - .L_34)


	//   ....[0]....
.L_34:
        /*0088*/ 	.word	0x00000250
        /*008c*/ 	.word	0x000000ff
        /*0090*/ 	.word	0x00000000
        /*0094*/ 	.short	0x0100
        /*0096*/ 	.byte	0x08
	.zero		1


	//   ....[1]....
        /*0098*/ 	.word	0x00000260
        /*009c*/ 	.word	0x000000ff
        /*00a0*/ 	.word	0x00000048
        /*00a4*/ 	.short	0x0100
        /*00a6*/ 	.byte	0x08
	.zero		1


	//   ....[2]....
        /*00a8*/ 	.word	0x00000270
        /*00ac*/ 	.word	0x000000ff
        /*00b0*/ 	.word	0x00000008
        /*00b4*/ 	.short	0x0100
        /*00b6*/ 	.byte	0x08
	.zero		1


	//   ....[3]....
        /*00b8*/ 	.word	0x00000280
        /*00bc*/ 	.word	0x000000ff
        /*00c0*/ 	.word	0x00000050
        /*00c4*/ 	.short	0x0100
        /*00c6*/ 	.byte	0x08
	.zero		1


	//   ....[4]....
        /*00c8*/ 	.word	0x00000290
        /*00cc*/ 	.word	0x000000ff
        /*00d0*/ 	.word	0x00000010
        /*00d4*/ 	.short	0x0100
        /*00d6*/ 	.byte	0x08
	.zero		1


	//   ....[5]....
        /*00d8*/ 	.word	0x000002a0
        /*00dc*/ 	.word	0x000000ff
        /*00e0*/ 	.word	0x00000058
        /*00e4*/ 	.short	0x0100
        /*00e6*/ 	.byte	0x08
	.zero		1


	//   ....[6]....
        /*00e8*/ 	.word	0x000002b0
        /*00ec*/ 	.word	0x000000ff
        /*00f0*/ 	.word	0x00000018
        /*00f4*/ 	.short	0x0100
        /*00f6*/ 	.byte	0x08
	.zero		1


	//   ....[7]....
        /*00f8*/ 	.word	0x000002c0
        /*00fc*/ 	.word	0x000000ff
        /*0100*/ 	.word	0x00000060
        /*0104*/ 	.short	0x0100
        /*0106*/ 	.byte	0x08
	.zero		1


	//   ....[8]....
        /*0108*/ 	.word	0x000002d0
        /*010c*/ 	.word	0x000000ff
        /*0110*/ 	.word	0x00000020
        /*0114*/ 	.short	0x0100
        /*0116*/ 	.byte	0x08
	.zero		1


	//   ....[9]....
        /*0118*/ 	.word	0x000002e0
        /*011c*/ 	.word	0x000000ff
        /*0120*/ 	.word	0x00000068
        /*0124*/ 	.short	0x0100
        /*0126*/ 	.byte	0x08
	.zero		1


	//   ....[10]....
        /*0128*/ 	.word	0x000002f0
        /*012c*/ 	.word	0x000000ff
        /*0130*/ 	.word	0x00000028
        /*0134*/ 	.short	0x0100
        /*0136*/ 	.byte	0x08
	.zero		1


	//   ....[11]....
        /*0138*/ 	.word	0x00000300
        /*013c*/ 	.word	0x000000ff
        /*0140*/ 	.word	0x00000070
        /*0144*/ 	.short	0x0100
        /*0146*/ 	.byte	0x08
	.zero		1


	//   ....[12]....
        /*0148*/ 	.word	0x00000310
        /*014c*/ 	.word	0x000000ff
        /*0150*/ 	.word	0x00000030
        /*0154*/ 	.short	0x0100
        /*0156*/ 	.byte	0x08
	.zero		1


	//   ....[13]....
        /*0158*/ 	.word	0x00000320
        /*015c*/ 	.word	0x000000ff
        /*0160*/ 	.word	0x00000078
        /*0164*/ 	.short	0x0100
        /*0166*/ 	.byte	0x08
	.zero		1


	//   ....[14]....
        /*0168*/ 	.word	0x00000330
        /*016c*/ 	.word	0x000000ff
        /*0170*/ 	.word	0x00000038
        /*0174*/ 	.short	0x0100
        /*0176*/ 	.byte	0x08
	.zero		1


	//   ....[15]....
        /*0178*/ 	.word	0x00000340
        /*017c*/ 	.word	0x000000ff
        /*0180*/ 	.word	0x00000080
        /*0184*/ 	.short	0x0100
        /*0186*/ 	.byte	0x08
	.zero		1


	//   ....[16]....
        /*0188*/ 	.word	0x00000350
        /*018c*/ 	.word	0x000000ff
        /*0190*/ 	.word	0x00000040
        /*0194*/ 	.short	0x0100
        /*0196*/ 	.byte	0x08
	.zero		1


	//   ....[17]....
        /*0198*/ 	.word	0x00000360
        /*019c*/ 	.word	0x000000ff
        /*01a0*/ 	.word	0x00000088
        /*01a4*/ 	.short	0x0100
        /*01a6*/ 	.byte	0x08
	.zero		1


	//   ....[18]....
        /*01a8*/ 	.word	0x000007c0
        /*01ac*/ 	.word	0x000000ff
        /*01b0*/ 	.word	0x000000a0
        /*01b4*/ 	.short	0x0100
        /*01b6*/ 	.byte	0x06
	.zero		1


	//   ....[19]....
        /*01b8*/ 	.word	0x00000850
        /*01bc*/ 	.word	0x000000ff
        /*01c0*/ 	.word	0x000000a8
        /*01c4*/ 	.short	0x0100
        /*01c6*/ 	.byte	0x06
	.zero		1


	//   ....[20]....
        /*01c8*/ 	.word	0x00001540
        /*01cc*/ 	.word	0x00000003
        /*01d0*/ 	.word	0x00000000
        /*01d4*/ 	.short	0x010a
        /*01d6*/ 	.byte	0x3f
	.zero		1


	//   ....[21]....
        /*01d8*/ 	.word	0x00001580
        /*01dc*/ 	.word	0x00000003
        /*01e0*/ 	.word	0x00000000
        /*01e4*/ 	.short	0x010a
        /*01e6*/ 	.byte	0x3f
	.zero		1


	//   ....[22]....
        /*01e8*/ 	.word	0x000021f0
        /*01ec*/ 	.word	0x000000ff
        /*01f0*/ 	.word	0x00000000
        /*01f4*/ 	.short	0x010a
        /*01f6*/ 	.byte	0x07
	.zero		1


	//   ....[23]....
        /*01f8*/ 	.word	0x00002230
        /*01fc*/ 	.word	0x000000ff
        /*0200*/ 	.word	0x00000000
        /*0204*/ 	.short	0x010a
        /*0206*/ 	.byte	0x07
	.zero		1


	//   ....[24]....
        /*0208*/ 	.word	0x00002d80
        /*020c*/ 	.word	0x00000005
        /*0210*/ 	.word	0x00000000
        /*0214*/ 	.short	0x0101
        /*0216*/ 	.byte	0x3f
	.zero		1


	//   ....[25]....
        /*0218*/ 	.word	0x00002f40
        /*021c*/ 	.word	0x00000003
        /*0220*/ 	.word	0x00000000
        /*0224*/ 	.short	0x0101
        /*0226*/ 	.byte	0x3f
	.zero		1


	//   ....[26]....
        /*0228*/ 	.word	0x0000ae80
        /*022c*/ 	.word	0x00000014
        /*0230*/ 	.word	0x00000048
        /*0234*/ 	.short	0x010a
        /*0236*/ 	.byte	0x3f
	.zero		1


	//   ....[27]....
        /*0238*/ 	.word	0x0000b200
        /*023c*/ 	.word	0x00000003
        /*0240*/ 	.word	0x000000a8
        /*0244*/ 	.short	0x0101
        /*0246*/ 	.byte	0x3f
	.zero		1


	//   ....[28]....
        /*0248*/ 	.word	0x0000b950
        /*024c*/ 	.word	0x00000007
        /*0250*/ 	.word	0x00000000
        /*0254*/ 	.short	0x010a
        /*0256*/ 	.byte	0x3f
	.zero		1


	//   ....[29]....
        /*0258*/ 	.word	0x0000b9d0
        /*025c*/ 	.word	0x00000008
        /*0260*/ 	.word	0x00000000
        /*0264*/ 	.short	0x010a
        /*0266*/ 	.byte	0x3f
	.zero		1


	//   ....[30]....
        /*0268*/ 	.word	0x0000ba60
        /*026c*/ 	.word	0x00000009
        /*0270*/ 	.word	0x00000000
        /*0274*/ 	.short	0x010a
        /*0276*/ 	.byte	0x3f
	.zero		1


	//   ....[31]....
        /*0278*/ 	.word	0x0000baf0
        /*027c*/ 	.word	0x00000008
        /*0280*/ 	.word	0x00000000
        /*0284*/ 	.short	0x010a
        /*0286*/ 	.byte	0x3f
	.zero		1


	//   ....[32]....
        /*0288*/ 	.word	0x0000bb80
        /*028c*/ 	.word	0x00000009
        /*0290*/ 	.word	0x00000000
        /*0294*/ 	.short	0x010a
        /*0296*/ 	.byte	0x3f
	.zero		1


	//   ....[33]....
        /*0298*/ 	.word	0x0000bc10
        /*029c*/ 	.word	0x00000008
        /*02a0*/ 	.word	0x00000000
        /*02a4*/ 	.short	0x010a
        /*02a6*/ 	.byte	0x3f
	.zero		1


	//   ....[34]....
        /*02a8*/ 	.word	0x0000bca0
        /*02ac*/ 	.word	0x00000009
        /*02b0*/ 	.word	0x00000000
        /*02b4*/ 	.short	0x010a
        /*02b6*/ 	.byte	0x3f
	.zero		1


	//   ....[35]....
        /*02b8*/ 	.word	0x0000bd30
        /*02bc*/ 	.word	0x00000006
        /*02c0*/ 	.word	0x00000000
        /*02c4*/ 	.short	0x010a
        /*02c6*/ 	.byte	0x3f
	.zero		1


	//   ....[36]....
        /*02c8*/ 	.word	0x0000bdc0
        /*02cc*/ 	.word	0x00000003
        /*02d0*/ 	.word	0x00000000
        /*02d4*/ 	.short	0x010a
        /*02d6*/ 	.byte	0x3f
	.zero		1


	//   ....[37]....
        /*02d8*/ 	.word	0x0000be20
        /*02dc*/ 	.word	0x00000003
        /*02e0*/ 	.word	0x00000000
        /*02e4*/ 	.short	0x010a
        /*02e6*/ 	.byte	0x3f
	.zero		1


	//   ....[38]....
        /*02e8*/ 	.word	0x0000be80
        /*02ec*/ 	.word	0x00000006
        /*02f0*/ 	.word	0x00000000
        /*02f4*/ 	.short	0x010a
        /*02f6*/ 	.byte	0x3f
	.zero		1


	//   ....[39]....
        /*02f8*/ 	.word	0x0000bf50
        /*02fc*/ 	.word	0x00000014
        /*0300*/ 	.word	0x00000048
        /*0304*/ 	.short	0x010a
        /*0306*/ 	.byte	0x3f
	.zero		1


	//   ....[40]....
        /*0308*/ 	.word	0x0000c020
        /*030c*/ 	.word	0x00000007
        /*0310*/ 	.word	0x00000000
        /*0314*/ 	.short	0x010a
        /*0316*/ 	.byte	0x3f
	.zero		1


	//   ....[41]....
        /*0318*/ 	.word	0x0000c070
        /*031c*/ 	.word	0x00000008
        /*0320*/ 	.word	0x00000000
        /*0324*/ 	.short	0x010a
        /*0326*/ 	.byte	0x3f
	.zero		1


	//   ....[42]....
        /*0328*/ 	.word	0x0000c0c0
        /*032c*/ 	.word	0x00000009
        /*0330*/ 	.word	0x00000000
        /*0334*/ 	.short	0x010a
        /*0336*/ 	.byte	0x3f
	.zero		1


	//   ....[43]....
        /*0338*/ 	.word	0x0000c110
        /*033c*/ 	.word	0x00000008
        /*0340*/ 	.word	0x00000000
        /*0344*/ 	.short	0x010a
        /*0346*/ 	.byte	0x3f
	.zero		1


	//   ....[44]....
        /*0348*/ 	.word	0x0000c160
        /*034c*/ 	.word	0x00000009
        /*0350*/ 	.word	0x00000000
        /*0354*/ 	.short	0x010a
        /*0356*/ 	.byte	0x3f
	.zero		1


	//   ....[45]....
        /*0358*/ 	.word	0x0000c1b0
        /*035c*/ 	.word	0x00000008
        /*0360*/ 	.word	0x00000000
        /*0364*/ 	.short	0x010a
        /*0366*/ 	.byte	0x3f
	.zero		1


	//   ....[46]....
        /*0368*/ 	.word	0x0000c200
        /*036c*/ 	.word	0x00000009
        /*0370*/ 	.word	0x00000000
        /*0374*/ 	.short	0x010a
        /*0376*/ 	.byte	0x3f
	.zero		1


	//   ....[47]....
        /*0378*/ 	.word	0x0000c250
        /*037c*/ 	.word	0x00000006
        /*0380*/ 	.word	0x00000000
        /*0384*/ 	.short	0x010a
        /*0386*/ 	.byte	0x3f
	.zero		1


	//----- nvinfo : EIATTR_NUM_MBARRIERS
	.align		4
.L_35:
        /*0388*/ 	.byte	0x03, 0x38
        /*038a*/ 	.short	0x0014


	//----- nvinfo : EIATTR_EXIT_INSTR_OFFSETS
	.align		4
        /*038c*/ 	.byte	0x04, 0x1c
        /*038e*/ 	.short	(.L_37 - .L_36)


	//   ....[0]....
.L_36:
        /*0390*/ 	.word	0x00000a20


	//   ....[1]....
        /*0394*/ 	.word	0x00001230


	//   ....[2]....
        /*0398*/ 	.word	0x0000a5b0


	//   ....[3]....
        /*039c*/ 	.word	0x0000ab10


	//   ....[4]....
        /*03a0*/ 	.word	0x0000be10


	//----- nvinfo : EIATTR_MAX_THREADS
	.align		4
.L_37:
        /*03a4*/ 	.byte	0x04, 0x05
        /*03a6*/ 	.short	(.L_39 - .L_38)
.L_38:
        /*03a8*/ 	.word	0x00000180
        /*03ac*/ 	.word	0x00000001
        /*03b0*/ 	.word	0x00000001


	//----- nvinfo : EIATTR_CRS_STACK_SIZE
	.align		4
.L_39:
        /*03b4*/ 	.byte	0x04, 0x1e
        /*03b6*/ 	.short	(.L_41 - .L_40)
.L_40:
        /*03b8*/ 	.word	0x00000000


	//----- nvinfo : EIATTR_CBANK_PARAM_SIZE
	.align		4
.L_41:
        /*03bc*/ 	.byte	0x03, 0x19
        /*03be*/ 	.short	0x0470


	//----- nvinfo : EIATTR_PARAM_CBANK
	.align		4
        /*03c0*/ 	.byte	0x04, 0x0a
        /*03c2*/ 	.short	(.L_43 - .L_42)
	.align		4
.L_42:
        /*03c4*/ 	.word	index@(.nv.constant0._ZN7cutlass13device_kernelINS_4gemm6kernel13GemmUniversalIN4cute5tupleIJiiiiEEENS1_10collective13CollectiveMmaINS1_34MainloopSm90TmaGmmaWarpSpecializedILi9ENS5_IJNS4_1CILi2EEENSA_ILi1EEESC_EEENS1_35KernelTmaWarpSpecializedCooperativeEEENS5_IJNSA_ILi256EEENSA_ILi112EEENSA_ILi32EEEEEENS_10bfloat16_tENS5_IJlSC_lEEESK_SL_NS4_8TiledMMAINS4_8MMA_AtomIJNS4_4SM904GMMA27MMA_64x16x16_F32BF16BF16_SSILNSP_5MajorE0ELSR_0ELNSP_7ScaleInE1ELSS_1EEEEEENS4_6LayoutISD_NS5_IJSC_NSA_ILi0EEESW_EEEEENS5_IJNS4_10UnderscoreESZ_SZ_EEEEENS4_13SM90_TMA_LOADENS4_14ComposedLayoutINS4_7SwizzleILi2ELi4ELi3EEENS4_18smem_ptr_flag_bitsILi16EEENSV_INS5_IJNSA_ILi8EEESI_EEENS5_IJSI_SC_EEEEEEEvNS4_8identityENS4_23SM90_TMA_LOAD_MULTICASTES1C_vS1D_EENS_8epilogue10collective6detail29Sm90TmaWarpSpecializedAdapterINS1H_15DefaultEpilogueISK_SL_SL_NS1G_6thread17LinearCombinationISK_Li1EffLNS1L_9ScaleType4KindE0ELNS_15FloatRoundStyleE2ESK_EENS1_15EpilogueDefaultEEEEEvvEEEEvNT_6ParamsE)
        /*03c8*/ 	.short	0x0210
        /*03ca*/ 	.short	0x0470


	//----- nvinfo : EIATTR_SW_WAR
	.align		4
.L_43:
        /*03cc*/ 	.byte	0x04, 0x36
        /*03ce*/ 	.short	(.L_45 - .L_44)
.L_44:
        /*03d0*/ 	.word	0x00000008
.L_45:


//--------------------- .nv.callgraph             --------------------------
	.section	.nv.callgraph,"",@"SHT_CUDA_CALLGRAPH"
	.align	4
	.sectionentsize	8
	.align		4
        /*0000*/ 	.word	0x00000000
	.align		4
        /*0004*/ 	.word	0xffffffff
	.align		4
        /*0008*/ 	.word	index@(_ZN7cutlass13device_kernelINS_4gemm6kernel13GemmUniversalIN4cute5tupleIJiiiiEEENS1_10collective13CollectiveMmaINS1_34MainloopSm90TmaGmmaWarpSpecializedILi9ENS5_IJNS4_1CILi2EEENSA_ILi1EEESC_EEENS1_35KernelTmaWarpSpecializedCooperativeEEENS5_IJNSA_ILi256EEENSA_ILi112EEENSA_ILi32EEEEEENS_10bfloat16_tENS5_IJlSC_lEEESK_SL_NS4_8TiledMMAINS4_8MMA_AtomIJNS4_4SM904GMMA27MMA_64x16x16_F32BF16BF16_SSILNSP_5MajorE0ELSR_0ELNSP_7ScaleInE1ELSS_1EEEEEENS4_6LayoutISD_NS5_IJSC_NSA_ILi0EEESW_EEEEENS5_IJNS4_10UnderscoreESZ_SZ_EEEEENS4_13SM90_TMA_LOADENS4_14ComposedLayoutINS4_7SwizzleILi2ELi4ELi3EEENS4_18smem_ptr_flag_bitsILi16EEENSV_INS5_IJNSA_ILi8EEESI_EEENS5_IJSI_SC_EEEEEEEvNS4_8identityENS4_23SM90_TMA_LOAD_MULTICASTES1C_vS1D_EENS_8epilogue10collective6detail29Sm90TmaWarpSpecializedAdapterINS1H_15DefaultEpilogueISK_SL_SL_NS1G_6thread17LinearCombinationISK_Li1EffLNS1L_9ScaleType4KindE0ELNS_15FloatRoundStyleE2ESK_EENS1_15EpilogueDefaultEEEEEvvEEEEvNT_6ParamsE)
	.align		4
        /*000c*/ 	.word	index@(__assertfail)
	.align		4
        /*0010*/ 	.word	0x00000000
	.align		4
        /*0014*/ 	.word	0xfffffffe
	.align		4
        /*0018*/ 	.word	0x00000000
	.align		4
        /*001c*/ 	.word	0xfffffffd
	.align		4
        /*0020*/ 	.word	0x00000000
	.align		4
        /*0024*/ 	.word	0xfffffffc


//--------------------- .nv.constant4             --------------------------
	.section	.nv.constant4,"a",@progbits
	.align	8
	.align		8
.nv.constant4:
        /*0000*/ 	.dword	__assertfail
	.align		8
        /*0008*/ 	.dword	__unnamed_1
	.align		8
        /*0010*/ 	.dword	_ZN40_INTERNAL_6712cc56_4_k_cu_5ba9fa86_116304cuda3std3__45__cpo5beginE
	.align		8
        /*0018*/ 	.dword	_ZN40_INTERNAL_6712cc56_4_k_cu_5ba9fa86_116304cuda3std3__45__cpo3endE
	.align		8
        /*0020*/ 	.dword	_ZN40_INTERNAL_6712cc56_4_k_cu_5ba9fa86_116304cuda3std3__45__cpo6cbeginE
	.align		8
        /*0028*/ 	.dword	_ZN40_INTERNAL_6712cc56_4_k_cu_5ba9fa86_116304cuda3std3__45__cpo4cendE
	.align		8
        /*0030*/ 	.dword	_ZN40_INTERNAL_6712cc56_4_k_cu_5ba9fa86_116304cuda3std3__442_GLOBAL__N__6712cc56_4_k_cu_5ba9fa86_116306ignoreE
	.align		8
        /*0038*/ 	.dword	_ZN40_INTERNAL_6712cc56_4_k_cu_5ba9fa86_116304cuda3std3__419piecewise_constructE
	.align		8
        /*0040*/ 	.dword	_ZN40_INTERNAL_6712cc56_4_k_cu_5ba9fa86_116304cuda3std3__48in_placeE
	.align		8
        /*0048*/ 	.dword	_ZN40_INTERNAL_6712cc56_4_k_cu_5ba9fa86_116304cuda3std6ranges3__45__cpo4swapE
	.align		8
        /*0050*/ 	.dword	_ZN40_INTERNAL_6712cc56_4_k_cu_5ba9fa86_116304cuda3std6ranges3__45__cpo9iter_moveE
	.align		8
        /*0058*/ 	.dword	_ZN40_INTERNAL_6712cc56_4_k_cu_5ba9fa86_116304cute7productE
	.align		8
        /*0060*/ 	.dword	_ZN40_INTERNAL_6712cc56_4_k_cu_5ba9fa86_116304cute1_E
	.align		8
        /*0068*/ 	.dword	$str$22
	.align		8
        /*0070*/ 	.dword	$str$23


//--------------------- .text._ZN7cutlass13device_kernelINS_4gemm6kernel13GemmUniversalIN4cute5tupleIJiiiiEEENS1_10collective13CollectiveMmaINS1_34MainloopSm90TmaGmmaWarpSpecializedILi9ENS5_IJNS4_1CILi2EEENSA_ILi1EEESC_EEENS1_35KernelTmaWarpSpecializedCooperativeEEENS5_IJNSA_ILi256EEENSA_ILi112EEENSA_ILi32EEEEEENS_10bfloat16_tENS5_IJlSC_lEEESK_SL_NS4_8TiledMMAINS4_8MMA_AtomIJNS4_4SM904GMMA27MMA_64x16x16_F32BF16BF16_SSILNSP_5MajorE0ELSR_0ELNSP_7ScaleInE1ELSS_1EEEEEENS4_6LayoutISD_NS5_IJSC_NSA_ILi0EEESW_EEEEENS5_IJNS4_10UnderscoreESZ_SZ_EEEEENS4_13SM90_TMA_LOADENS4_14ComposedLayoutINS4_7SwizzleILi2ELi4ELi3EEENS4_18smem_ptr_flag_bitsILi16EEENSV_INS5_IJNSA_ILi8EEESI_EEENS5_IJSI_SC_EEEEEEEvNS4_8identityENS4_23SM90_TMA_LOAD_MULTICASTES1C_vS1D_EENS_8epilogue10collective6detail29Sm90TmaWarpSpecializedAdapterINS1H_15DefaultEpilogueISK_SL_SL_NS1G_6thread17LinearCombinationISK_Li1EffLNS1L_9ScaleType4KindE0ELNS_15FloatRoundStyleE2ESK_EENS1_15EpilogueDefaultEEEEEvvEEEEvNT_6ParamsE --------------------------
	.section	.text._ZN7cutlass13device_kernelINS_4gemm6kernel13GemmUniversalIN4cute5tupleIJiiiiEEENS1_10collective13CollectiveMmaINS1_34MainloopSm90TmaGmmaWarpSpecializedILi9ENS5_IJNS4_1CILi2EEENSA_ILi1EEESC_EEENS1_35KernelTmaWarpSpecializedCooperativeEEENS5_IJNSA_ILi256EEENSA_ILi112EEENSA_ILi32EEEEEENS_10bfloat16_tENS5_IJlSC_lEEESK_SL_NS4_8TiledMMAINS4_8MMA_AtomIJNS4_4SM904GMMA27MMA_64x16x16_F32BF16BF16_SSILNSP_5MajorE0ELSR_0ELNSP_7ScaleInE1ELSS_1EEEEEENS4_6LayoutISD_NS5_IJSC_NSA_ILi0EEESW_EEEEENS5_IJNS4_10UnderscoreESZ_SZ_EEEEENS4_13SM90_TMA_LOADENS4_14ComposedLayoutINS4_7SwizzleILi2ELi4ELi3EEENS4_18smem_ptr_flag_bitsILi16EEENSV_INS5_IJNSA_ILi8EEESI_EEENS5_IJSI_SC_EEEEEEEvNS4_8identityENS4_23SM90_TMA_LOAD_MULTICASTES1C_vS1D_EENS_8epilogue10collective6detail29Sm90TmaWarpSpecializedAdapterINS1H_15DefaultEpilogueISK_SL_SL_NS1G_6thread17LinearCombinationISK_Li1EffLNS1L_9ScaleType4KindE0ELNS_15FloatRoundStyleE2ESK_EENS1_15EpilogueDefaultEEEEEvvEEEEvNT_6ParamsE,"ax",@progbits
	.align	128
.text._ZN7cutlass13device_kernelINS_4gemm6kernel13GemmUniversalIN4cute5tupleIJiiiiEEENS1_10collective13CollectiveMmaINS1_34MainloopSm90TmaGmmaWarpSpecializedILi9ENS5_IJNS4_1CILi2EEENSA_ILi1EEESC_EEENS1_35KernelTmaWarpSpecializedCooperativeEEENS5_IJNSA_ILi256EEENSA_ILi112EEENSA_ILi32EEEEEENS_10bfloat16_tENS5_IJlSC_lEEESK_SL_NS4_8TiledMMAINS4_8MMA_AtomIJNS4_4SM904GMMA27MMA_64x16x16_F32BF16BF16_SSILNSP_5MajorE0ELSR_0ELNSP_7ScaleInE1ELSS_1EEEEEENS4_6LayoutISD_NS5_IJSC_NSA_ILi0EEESW_EEEEENS5_IJNS4_10UnderscoreESZ_SZ_EEEEENS4_13SM90_TMA_LOADENS4_14ComposedLayoutINS4_7SwizzleILi2ELi4ELi3EEENS4_18smem_ptr_flag_bitsILi16EEENSV_INS5_IJNSA_ILi8EEESI_EEENS5_IJSI_SC_EEEEEEEvNS4_8identityENS4_23SM90_TMA_LOAD_MULTICASTES1C_vS1D_EENS_8epilogue10collective6detail29Sm90TmaWarpSpecializedAdapterINS1H_15DefaultEpilogueISK_SL_SL_NS1G_6thread17LinearCombinationISK_Li1EffLNS1L_9ScaleType4KindE0ELNS_15FloatRoundStyleE2ESK_EENS1_15EpilogueDefaultEEEEEvvEEEEvNT_6ParamsE:
        .type           _ZN7cutlass13device_kernelINS_4gemm6kernel13GemmUniversalIN4cute5tupleIJiiiiEEENS1_10collective13CollectiveMmaINS1_34MainloopSm90TmaGmmaWarpSpecializedILi9ENS5_IJNS4_1CILi2EEENSA_ILi1EEESC_EEENS1_35KernelTmaWarpSpecializedCooperativeEEENS5_IJNSA_ILi256EEENSA_ILi112EEENSA_ILi32EEEEEENS_10bfloat16_tENS5_IJlSC_lEEESK_SL_NS4_8TiledMMAINS4_8MMA_AtomIJNS4_4SM904GMMA27MMA_64x16x16_F32BF16BF16_SSILNSP_5MajorE0ELSR_0ELNSP_7ScaleInE1ELSS_1EEEEEENS4_6LayoutISD_NS5_IJSC_NSA_ILi0EEESW_EEEEENS5_IJNS4_10UnderscoreESZ_SZ_EEEEENS4_13SM90_TMA_LOADENS4_14ComposedLayoutINS4_7SwizzleILi2ELi4ELi3EEENS4_18smem_ptr_flag_bitsILi16EEENSV_INS5_IJNSA_ILi8EEESI_EEENS5_IJSI_SC_EEEEEEEvNS4_8identityENS4_23SM90_TMA_LOAD_MULTICASTES1C_vS1D_EENS_8epilogue10collective6detail29Sm90TmaWarpSpecializedAdapterINS1H_15DefaultEpilogueISK_SL_SL_NS1G_6thread17LinearCombinationISK_Li1EffLNS1L_9ScaleType4KindE0ELNS_15FloatRoundStyleE2ESK_EENS1_15EpilogueDefaultEEEEEvvEEEEvNT_6ParamsE,@function
        .size           _ZN7cutlass13device_kernelINS_4gemm6kernel13GemmUniversalIN4cute5tupleIJiiiiEEENS1_10collective13CollectiveMmaINS1_34MainloopSm90TmaGmmaWarpSpecializedILi9ENS5_IJNS4_1CILi2EEENSA_ILi1EEESC_EEENS1_35KernelTmaWarpSpecializedCooperativeEEENS5_IJNSA_ILi256EEENSA_ILi112EEENSA_ILi32EEEEEENS_10bfloat16_tENS5_IJlSC_lEEESK_SL_NS4_8TiledMMAINS4_8MMA_AtomIJNS4_4SM904GMMA27MMA_64x16x16_F32BF16BF16_SSILNSP_5MajorE0ELSR_0ELNSP_7ScaleInE1ELSS_1EEEEEENS4_6LayoutISD_NS5_IJSC_NSA_ILi0EEESW_EEEEENS5_IJNS4_10UnderscoreESZ_SZ_EEEEENS4_13SM90_TMA_LOADENS4_14ComposedLayoutINS4_7SwizzleILi2ELi4ELi3EEENS4_18smem_ptr_flag_bitsILi16EEENSV_INS5_IJNSA_ILi8EEESI_EEENS5_IJSI_SC_EEEEEEEvNS4_8identityENS4_23SM90_TMA_LOAD_MULTICASTES1C_vS1D_EENS_8epilogue10collective6detail29Sm90TmaWarpSpecializedAdapterINS1H_15DefaultEpilogueISK_SL_SL_NS1G_6thread17LinearCombinationISK_Li1EffLNS1L_9ScaleType4KindE0ELNS_15FloatRoundStyleE2ESK_EENS1_15EpilogueDefaultEEEEEvvEEEEvNT_6ParamsE,(.L_x_302 - _ZN7cutlass13device_kernelINS_4gemm6kernel13GemmUniversalIN4cute5tupleIJiiiiEEENS1_10collective13CollectiveMmaINS1_34MainloopSm90TmaGmmaWarpSpecializedILi9ENS5_IJNS4_1CILi2EEENSA_ILi1EEESC_EEENS1_35KernelTmaWarpSpecializedCooperativeEEENS5_IJNSA_ILi256EEENSA_ILi112EEENSA_ILi32EEEEEENS_10bfloat16_tENS5_IJlSC_lEEESK_SL_NS4_8TiledMMAINS4_8MMA_AtomIJNS4_4SM904GMMA27MMA_64x16x16_F32BF16BF16_SSILNSP_5MajorE0ELSR_0ELNSP_7ScaleInE1ELSS_1EEEEEENS4_6LayoutISD_NS5_IJSC_NSA_ILi0EEESW_EEEEENS5_IJNS4_10UnderscoreESZ_SZ_EEEEENS4_13SM90_TMA_LOADENS4_14ComposedLayoutINS4_7SwizzleILi2ELi4ELi3EEENS4_18smem_ptr_flag_bitsILi16EEENSV_INS5_IJNSA_ILi8EEESI_EEENS5_IJSI_SC_EEEEEEEvNS4_8identityENS4_23SM90_TMA_LOAD_MULTICASTES1C_vS1D_EENS_8epilogue10collective6detail29Sm90TmaWarpSpecializedAdapterINS1H_15DefaultEpilogueISK_SL_SL_NS1G_6thread17LinearCombinationISK_Li1EffLNS1L_9ScaleType4KindE0ELNS_15FloatRoundStyleE2ESK_EENS1_15EpilogueDefaultEEEEEvvEEEEvNT_6ParamsE)
        .other          _ZN7cutlass13device_kernelINS_4gemm6kernel13GemmUniversalIN4cute5tupleIJiiiiEEENS1_10collective13CollectiveMmaINS1_34MainloopSm90TmaGmmaWarpSpecializedILi9ENS5_IJNS4_1CILi2EEENSA_ILi1EEESC_EEENS1_35KernelTmaWarpSpecializedCooperativeEEENS5_IJNSA_ILi256EEENSA_ILi112EEENSA_ILi32EEEEEENS_10bfloat16_tENS5_IJlSC_lEEESK_SL_NS4_8TiledMMAINS4_8MMA_AtomIJNS4_4SM904GMMA27MMA_64x16x16_F32BF16BF16_SSILNSP_5MajorE0ELSR_0ELNSP_7ScaleInE1ELSS_1EEEEEENS4_6LayoutISD_NS5_IJSC_NSA_ILi0EEESW_EEEEENS5_IJNS4_10UnderscoreESZ_SZ_EEEEENS4_13SM90_TMA_LOADENS4_14ComposedLayoutINS4_7SwizzleILi2ELi4ELi3EEENS4_18smem_ptr_flag_bitsILi16EEENSV_INS5_IJNSA_ILi8EEESI_EEENS5_IJSI_SC_EEEEEEEvNS4_8identityENS4_23SM90_TMA_LOAD_MULTICASTES1C_vS1D_EENS_8epilogue10collective6detail29Sm90TmaWarpSpecializedAdapterINS1H_15DefaultEpilogueISK_SL_SL_NS1G_6thread17LinearCombinationISK_Li1EffLNS1L_9ScaleType4KindE0ELNS_15FloatRoundStyleE2ESK_EENS1_15EpilogueDefaultEEEEEvvEEEEvNT_6ParamsE,@"STO_CUDA_ENTRY STV_DEFAULT"
_ZN7cutlass13device_kernelINS_4gemm6kernel13GemmUniversalIN4cute5tupleIJiiiiEEENS1_10collective13CollectiveMmaINS1_34MainloopSm90TmaGmmaWarpSpecializedILi9ENS5_IJNS4_1CILi2EEENSA_ILi1EEESC_EEENS1_35KernelTmaWarpSpecializedCooperativeEEENS5_IJNSA_ILi256EEENSA_ILi112EEENSA_ILi32EEEEEENS_10bfloat16_tENS5_IJlSC_lEEESK_SL_NS4_8TiledMMAINS4_8MMA_AtomIJNS4_4SM904GMMA27MMA_64x16x16_F32BF16BF16_SSILNSP_5MajorE0ELSR_0ELNSP_7ScaleInE1ELSS_1EEEEEENS4_6LayoutISD_NS5_IJSC_NSA_ILi0EEESW_EEEEENS5_IJNS4_10UnderscoreESZ_SZ_EEEEENS4_13SM90_TMA_LOADENS4_14ComposedLayoutINS4_7SwizzleILi2ELi4ELi3EEENS4_18smem_ptr_flag_bitsILi16EEENSV_INS5_IJNSA_ILi8EEESI_EEENS5_IJSI_SC_EEEEEEEvNS4_8identityENS4_23SM90_TMA_LOAD_MULTICASTES1C_vS1D_EENS_8epilogue10collective6detail29Sm90TmaWarpSpecializedAdapterINS1H_15DefaultEpilogueISK_SL_SL_NS1G_6thread17LinearCombinationISK_Li1EffLNS1L_9ScaleType4KindE0ELNS_15FloatRoundStyleE2ESK_EENS1_15EpilogueDefaultEEEEEvvEEEEvNT_6ParamsE:
[----:B------:R-:W0:Y:S01]  /*0000*/  LDC R1, c[0x0][0x28] ;  /* 0x00000a00ff017b82 */ /* 0x000e220000000800 */
[----:B------:R-:W1:Y:S01]  /*0010*/  S2R R18, SR_TID.X ;  /* 0x0000000000127919 */ /* 0x000e620000002100 */
[----:B------:R-:W-:Y:S01]  /*0020*/  ELECT P0, URZ, PT ;  /* 0x00000000003f782f */ /* 0x000fe20003800000 */
[----:B------:R-:W-:Y:S01]  /*0030*/  BSSY B0, `(.L_x_0) ;  /* 0x000000f000007945 */ /* 0x000fe20003800000 */
[--C-:B-1----:R-:W-:Y:S02]  /*0040*/  SHF.R.U32.HI R0, RZ, 0x5, R18.reuse ;  /* 0x00000005ff007819 */ /* 0x102fe40000011612 */
[----:B------:R-:W-:-:S03]  /*0050*/  SHF.R.U32.HI R3, RZ, 0x7, R18 ;  /* 0x00000007ff037819 */ /* 0x000fc60000011612 */
[----:B------:R-:W1:Y:S04]  /*0060*/  SHFL.IDX PT, R2, R0, RZ, 0x1f ;  /* 0x00001fff00027589 */ /* 0x000e6800000e0000 */
[----:B------:R2:W3:Y:S01]  /*0070*/  SHFL.IDX PT, R5, R3, RZ, 0x1f ;  /* 0x00001fff03057589 */ /* 0x0004e200000e0000 */
[----:B-1----:R-:W-:-:S13]  /*0080*/  ISETP.NE.OR P0, PT, R2, RZ, !P0 ;  /* 0x000000ff0200720c */ /* 0x002fda0004705670 */
[----:B0-23--:R-:W-:Y:S05]  /*0090*/  @P0 BRA `(.L_x_1) ;  /* 0x0000000000200947 */ /* 0x00dfea0003800000 */
[----:B------:R-:W-:Y:S02]  /*00a0*/  ULDC.64 UR4, c[0x0][0x198] ;  /* 0x0000660000047ab9 */ /* 0x000fe40000000a00 */
[----:B------:R-:W-:Y:S02]  /*00b0*/  UIADD3 UR6, UP0, UR4, 0xf0, URZ ;  /* 0x000000f004067890 */ /* 0x000fe4000ff1e03f */
[----:B------:R-:W-:Y:S02]  /*00c0*/  UIADD3 UR4, UP1, UR4, 0x1f0, URZ ;  /* 0x000001f004047890 */ /* 0x000fe4000ff3e03f */
[----:B------:R-:W-:Y:S02]  /*00d0*/  UIADD3.X UR7, URZ, UR5, URZ, UP0, !UPT ;  /* 0x000000053f077290 */ /* 0x000fe400087fe43f */
[----:B------:R-:W-:-:S07]  /*00e0*/  UIADD3.X UR5, URZ, UR5, URZ, UP1, !UPT ;  /* 0x000000053f057290 */ /* 0x000fce0008ffe43f */
[----:B------:R0:W-:Y:S02]  /*00f0*/  UTMACCTL.PF [UR6] ;  /* 0x00000000060079b9 */ /* 0x0001e40008040000 */
[----:B------:R0:W-:Y:S02]  /*0100*/  UTMACCTL.PF [UR4] ;  /* 0x00000000040079b9 */ /* 0x0001e40008040000 */
[----:B0-----:R-:W-:Y:S01]  /*0110*/  NOP ;  /* 0x0000000000007918 */ /* 0x001fe20000000000 */
.L_x_1:
[----:B------:R-:W-:Y:S05]  /*0120*/  BSYNC B0 ;  /* 0x0000000000007941 */ /* 0x000fea0003800000 */
.L_x_0:
[----:B------:R-:W0:Y:S02]  /*0130*/  SHFL.IDX PT, R3, R0, RZ, 0x1f ;  /* 0x00001fff00037589 */ /* 0x000e2400000e0000 */
[----:B0-----:R-:W-:-:S13]  /*0140*/  ISETP.NE.AND P0, PT, R3, RZ, PT ;  /* 0x000000ff0300720c */ /* 0x001fda0003f05270 */
[----:B------:R-:W-:Y:S05]  /*0150*/  @P0 BRA `(.L_x_2) ;  /* 0x00000000008c0947 */ /* 0x000fea0003800000 */
[----:B------:R-:W-:Y:S01]  /*0160*/  ELECT P0, URZ, PT ;  /* 0x00000000003f782f */ /* 0x000fe20003800000 */
[----:B------:R-:W-:-:S12]  /*0170*/  BSSY B0, `(.L_x_2) ;  /* 0x0000021000007945 */ /* 0x000fd80003800000 */
[----:B------:R-:W-:Y:S05]  /*0180*/  @!P0 BRA `(.L_x_3) ;  /* 0x00000000007c8947 */ /* 0x000fea0003800000 */
[----:B------:R-:W0:Y:S01]  /*0190*/  S2UR UR8, SR_CgaCtaId ;  /* 0x00000000000879c3 */ /* 0x000e220000008800 */
[----:B------:R-:W-:Y:S01]  /*01a0*/  UMOV UR4, 0x400 ;  /* 0x0000040000047882 */ /* 0x000fe20000000000 */
[----:B------:R-:W-:Y:S01]  /*01b0*/  UMOV UR5, 0x1 ;  /* 0x0000000100057882 */ /* 0x000fe20000000000 */
[----:B------:R-:W-:Y:S02]  /*01c0*/  UMOV UR6, 0x4 ;  /* 0x0000000400067882 */ /* 0x000fe40000000000 */
[----:B------:R-:W-:-:S04]  /*01d0*/  UIADD3 UR6, -UR6, 0x100000, URZ ;  /* 0x0010000006067890 */ /* 0x000fc8000fffe13f */
[----:B------:R-:W-:Y:S02]  /*01e0*/  USHF.L.U32 UR7, UR6, 0xb, URZ ;  /* 0x0000000b06077899 */ /* 0x000fe4000800063f */
[----:B------:R-:W-:Y:S02]  /*01f0*/  USHF.L.U32 UR6, UR6, 0x1, URZ ;  /* 0x0000000106067899 */ /* 0x000fe4000800063f */
[----:B0-----:R-:W-:Y:S02]  /*0200*/  ULEA UR8, UR8, UR4, 0x18 ;  /* 0x0000000408087291 */ /* 0x001fe4000f8ec03f */
[----:B------:R-:W-:-:S04]  /*0210*/  UIADD3 UR4, -UR5, 0x100000, URZ ;  /* 0x0010000005047890 */ /* 0x000fc8000fffe13f */
[----:B------:R-:W-:Y:S02]  /*0220*/  USHF.L.U32 UR5, UR4, 0xb, URZ ;  /* 0x0000000b04057899 */ /* 0x000fe4000800063f */
[----:B------:R-:W-:Y:S01]  /*0230*/  USHF.L.U32 UR4, UR4, 0x1, URZ ;  /* 0x0000000104047899 */ /* 0x000fe2000800063f */
[----:B------:R-:W0:Y:S11]  /*0240*/  FENCE.VIEW.ASYNC.S ;  /* 0x00000000000073c6 */ /* 0x000e360000000000 */
[----:B0-----:R0:W1:Y:S01]  /*0250*/  SYNCS.EXCH.64 URZ, [UR8], UR4 ;  /* 0x00000004083f75b2 */ /* 0x0010620008000100 */
[----:B------:R0:W2:Y:S01]  /*0260*/  SYNCS.EXCH.64 URZ, [UR8+0x48], UR6 ;  /* 0x00004806083f75b2 */ /* 0x0000a20008000100 */
[----:B------:R0:W3:Y:S01]  /*0270*/  SYNCS.EXCH.64 URZ, [UR8+0x8], UR4 ;  /* 0x00000804083f75b2 */ /* 0x0000e20008000100 */
[----:B------:R0:W4:Y:S01]  /*0280*/  SYNCS.EXCH.64 URZ, [UR8+0x50], UR6 ;  /* 0x00005006083f75b2 */ /* 0x0001220008000100 */
[----:B------:R0:W0:Y:S01]  /*0290*/  SYNCS.EXCH.64 URZ, [UR8+0x10], UR4 ;  /* 0x00001004083f75b2 */ /* 0x0000220008000100 */
        /* <DEDUP_REMOVED lines=13> */
[----:B------:R-:W-:Y:S01]  /*0370*/  NOP ;  /* 0x0000000000007918 */ /* 0x000fe20000000000 */
.L_x_3:
[----:B0-----:R-:W-:Y:S05]  /*0380*/  BSYNC B0 ;  /* 0x0000000000007941 */ /* 0x001fea0003800000 */
.L_x_2:
[----:B------:R-:W-:Y:S01]  /*0390*/  SHF.R.S32.HI R7, RZ, 0x1f, R18 ;  /* 0x0000001fff077819 */ /* 0x000fe20000011412 */
[----:B------:R-:W0:Y:S01]  /*03a0*/  SHFL.IDX PT, R0, R0, RZ, 0x1f ;  /* 0x00001fff00007589 */ /* 0x000e2200000e0000 */
[----:B------:R-:W5:Y:S01]  /*03b0*/  S2UR UR8, SR_CTAID.X ;  /* 0x00000000000879c3 */ /* 0x000f620000002500 */
[----:B------:R-:W-:Y:S02]  /*03c0*/  ELECT P0, URZ, PT ;  /* 0x00000000003f782f */ /* 0x000fe40003800000 */
[----:B------:R-:W-:Y:S01]  /*03d0*/  LEA.HI R7, R7, R18, RZ, 0x7 ;  /* 0x0000001207077211 */ /* 0x000fe200078f38ff */
[----:B------:R-:W1:Y:S01]  /*03e0*/  S2R R4, SR_CTAID.Y ;  /* 0x0000000000047919 */ /* 0x000e620000002600 */
[----:B------:R-:W-:Y:S01]  /*03f0*/  SHF.R.S32.HI R8, RZ, 0x1f, R3 ;  /* 0x0000001fff087819 */ /* 0x000fe20000011403 */
[----:B------:R-:W-:Y:S01]  /*0400*/  ULDC UR4, c[0x0][0x150] ;  /* 0x0000540000047ab9 */ /* 0x000fe20000000800 */
[----:B------:R-:W-:Y:S01]  /*0410*/  LOP3.LUT R7, R7, 0xffffff80, RZ, 0xc0, !PT ;  /* 0xffffff8007077812 */ /* 0x000fe200078ec0ff */
[----:B------:R-:W-:Y:S01]  /*0420*/  NOP ;  /* 0x0000000000007918 */ /* 0x000fe20000000000 */
[----:B------:R-:W-:Y:S01]  /*0430*/  LEA.HI R8, R8, R3, RZ, 0x2 ;  /* 0x0000000308087211 */ /* 0x000fe200078f10ff */
[----:B------:R-:W2:Y:S01]  /*0440*/  LDC R10, c[0x0][0x144] ;  /* 0x00005100ff0a7b82 */ /* 0x000ea20000000800 */
[----:B------:R-:W-:Y:S01]  /*0450*/  NOP ;  /* 0x0000000000007918 */ /* 0x000fe20000000000 */
[----:B------:R-:W-:Y:S01]  /*0460*/  IMAD.IADD R6, R18, 0x1, -R7 ;  /* 0x0000000112067824 */ /* 0x000fe200078e0a07 */
[----:B------:R-:W-:Y:S01]  /*0470*/  LOP3.LUT R8, R8, 0x3ffffffc, RZ, 0xc0, !PT ;  /* 0x3ffffffc08087812 */ /* 0x000fe200078ec0ff */
[----:B------:R-:W-:Y:S01]  /*0480*/  IMAD.MOV.U32 R23, RZ, RZ, 0x1 ;  /* 0x00000001ff177424 */ /* 0x000fe200078e00ff */
[----:B------:R-:W-:-:S02]  /*0490*/  ISETP.NE.AND P3, PT, R5, RZ, PT ;  /* 0x000000ff0500720c */ /* 0x000fc40003f65270 */
[----:B------:R-:W-:Y:S01]  /*04a0*/  SHF.R.S32.HI R7, RZ, 0x1f, R6 ;  /* 0x0000001fff077819 */ /* 0x000fe20000011406 */
[----:B------:R-:W-:Y:S01]  /*04b0*/  IMAD.IADD R8, R3, 0x1, -R8 ;  /* 0x0000000103087824 */ /* 0x000fe200078e0a08 */
[----:B------:R-:W3:Y:S02]  /*04c0*/  LDC R13, c[0x0][0x140] ;  /* 0x00005000ff0d7b82 */ /* 0x000ee40000000800 */
[----:B------:R-:W-:Y:S02]  /*04d0*/  LEA.HI R7, R7, R6, RZ, 0x3 ;  /* 0x0000000607077211 */ /* 0x000fe400078f18ff */
[----:B0-----:R-:W-:Y:S02]  /*04e0*/  ISETP.NE.OR P0, PT, R0, RZ, !P0 ;  /* 0x000000ff0000720c */ /* 0x001fe40004705670 */
[--C-:B------:R-:W-:Y:S02]  /*04f0*/  SHF.R.S32.HI R0, RZ, 0x3, R7.reuse ;  /* 0x00000003ff007819 */ /* 0x100fe40000011407 */
[----:B------:R-:W-:-:S02]  /*0500*/  SHF.R.S32.HI R7, RZ, 0x1f, R7 ;  /* 0x0000001fff077819 */ /* 0x000fc40000011407 */
[----:B-----5:R-:W-:Y:S02]  /*0510*/  I2FP.F32.U32 R9, UR8 ;  /* 0x0000000800097c45 */ /* 0x020fe40008201000 */
[----:B------:R-:W-:-:S03]  /*0520*/  LEA.HI R7, R7, R0, RZ, 0x2 ;  /* 0x0000000007077211 */ /* 0x000fc600078f10ff */
[----:B------:R-:W-:Y:S01]  /*0530*/  FMUL R9, R9, UR4 ;  /* 0x0000000409097c20 */ /* 0x000fe20008400000 */
[----:B------:R-:W-:Y:S01]  /*0540*/  LOP3.LUT R7, R7, 0xfffffffc, RZ, 0xc0, !PT ;  /* 0xfffffffc07077812 */ /* 0x000fe200078ec0ff */
[----:B------:R-:W-:Y:S01]  /*0550*/  VOTEU.ALL UP0, P0 ;  /* 0x00000000003f7886 */ /* 0x000fe20000000000 */
[----:B-1----:R-:W-:Y:S01]  /*0560*/  I2FP.F32.U32 R3, R4 ;  /* 0x0000000400037245 */ /* 0x002fe20000201000 */
[----:B------:R-:W-:Y:S01]  /*0570*/  ULDC UR4, c[0x0][0x154] ;  /* 0x0000550000047ab9 */ /* 0x000fe20000000800 */
[----:B------:R-:W-:Y:S01]  /*0580*/  VOTEU.ALL UP1, P0 ;  /* 0x00000000003f7886 */ /* 0x000fe20000020000 */
[----:B------:R-:W0:Y:S01]  /*0590*/  F2I.U32.TRUNC.NTZ R9, R9 ;  /* 0x0000000900097305 */ /* 0x000e22000020f000 */
[----:B------:R-:W-:Y:S01]  /*05a0*/  IMAD.IADD R7, R0, 0x1, -R7 ;  /* 0x0000000100077824 */ /* 0x000fe200078e0a07 */
[----:B------:R-:W1:Y:S01]  /*05b0*/  @!UP0 S2UR UR7, SR_CgaCtaId ;  /* 0x00000000000789c3 */ /* 0x000e620000008800 */
[----:B------:R-:W-:Y:S01]  /*05c0*/  FMUL R12, R3, UR4 ;  /* 0x00000004030c7c20 */ /* 0x000fe20008400000 */
[----:B------:R-:W-:Y:S01]  /*05d0*/  UMOV UR4, 0x20 ;  /* 0x0000002000047882 */ /* 0x000fe20000000000 */
[----:B------:R-:W-:Y:S01]  /*05e0*/  IMAD R8, R8, 0x4, R7 ;  /* 0x0000000408087824 */ /* 0x000fe200078e0207 */
[----:B------:R-:W-:Y:S01]  /*05f0*/  @!UP0 UMOV UR6, 0x400 ;  /* 0x0000040000068882 */ /* 0x000fe20000000000 */
[----:B------:R-:W-:-:S04]  /*0600*/  @!UP0 UIADD3 UR4, -UR4, 0x100000, URZ ;  /* 0x0010000004048890 */ /* 0x000fc8000fffe13f */
[----:B------:R-:W-:Y:S02]  /*0610*/  @!UP0 USHF.L.U32 UR5, UR4, 0xb, URZ ;  /* 0x0000000b04058899 */ /* 0x000fe4000800063f */
[----:B------:R-:W-:Y:S01]  /*0620*/  @!UP0 USHF.L.U32 UR4, UR4, 0x1, URZ ;  /* 0x0000000104048899 */ /* 0x000fe2000800063f */
[----:B---3--:R-:W-:Y:S01]  /*0630*/  ISETP.EQ.U32.AND P2, PT, R13, 0x1, PT ;  /* 0x000000010d00780c */ /* 0x008fe20003f42070 */
[----:B------:R-:W3:Y:S01]  /*0640*/  F2I.U32.TRUNC.NTZ R12, R12 ;  /* 0x0000000c000c7305 */ /* 0x000ee2000020f000 */
[----:B------:R-:W-:Y:S01]  /*0650*/  LEA.HI R0, R8, R8, RZ, 0x1 ;  /* 0x0000000808007211 */ /* 0x000fe200078f08ff */
[----:B------:R-:W5:Y:S03]  /*0660*/  LDC R7, c[0x0][0x148] ;  /* 0x00005200ff077b82 */ /* 0x000f660000000800 */
[----:B------:R-:W-:Y:S01]  /*0670*/  LOP3.LUT R11, R0, 0xfffffffe, RZ, 0xc0, !PT ;  /* 0xfffffffe000b7812 */ /* 0x000fe200078ec0ff */
[----:B0-----:R-:W-:Y:S01]  /*0680*/  IMAD.MOV R15, RZ, RZ, -R9 ;  /* 0x000000ffff0f7224 */ /* 0x001fe200078e0a09 */
[----:B------:R-:W-:-:S03]  /*0690*/  SHF.R.S32.HI R9, RZ, 0x1f, R2 ;  /* 0x0000001fff097819 */ /* 0x000fc60000011402 */
[----:B--2---:R-:W-:Y:S01]  /*06a0*/  IMAD R3, R10, R15, UR8 ;  /* 0x000000080a037e24 */ /* 0x004fe2000f8e020f */
[----:B------:R-:W-:Y:S01]  /*06b0*/  LEA.HI R9, R9, R2, RZ, 0x2 ;  /* 0x0000000209097211 */ /* 0x000fe200078f10ff */
[C---:B------:R-:W-:Y:S02]  /*06c0*/  IMAD.IADD R0, R8.reuse, 0x1, -R11 ;  /* 0x0000000108007824 */ /* 0x040fe400078e0a0b */
[----:B------:R-:W-:Y:S01]  /*06d0*/  IMAD.SHL.U32 R11, R8, 0x4, RZ ;  /* 0x00000004080b7824 */ /* 0x000fe200078e00ff */
[----:B------:R-:W-:Y:S01]  /*06e0*/  LOP3.LUT R9, R9, 0xfffffffc, RZ, 0xc0, !PT ;  /* 0xfffffffc09097812 */ /* 0x000fe200078ec0ff */
[----:B---3--:R-:W-:Y:S01]  /*06f0*/  IMAD.MOV R21, RZ, RZ, -R12 ;  /* 0x000000ffff157224 */ /* 0x008fe200078e0a0c */
[----:B------:R-:W-:Y:S01]  /*0700*/  ISETP.NE.AND P4, PT, R0, R3, PT ;  /* 0x000000030000720c */ /* 0x000fe20003f85270 */
[----:B-1----:R-:W-:Y:S01]  /*0710*/  @!UP0 ULEA UR6, UR7, UR6, 0x18 ;  /* 0x0000000607068291 */ /* 0x002fe2000f8ec03f */
[----:B------:R-:W-:Y:S01]  /*0720*/  LOP3.LUT R22, R8, 0xc, R11, 0x78, !PT ;  /* 0x0000000c08167812 */ /* 0x000fe200078e780b */
[----:B------:R-:W-:Y:S01]  /*0730*/  IMAD.IADD R0, R2, 0x1, -R9 ;  /* 0x0000000102007824 */ /* 0x000fe200078e0a09 */
[----:B------:R-:W-:Y:S01]  /*0740*/  VOTEU.ALL UP0, P0 ;  /* 0x00000000003f7886 */ /* 0x000fe20000000000 */
[----:B------:R-:W-:Y:S01]  /*0750*/  LOP3.LUT P0, RZ, R6, 0x7, RZ, 0xc0, !PT ;  /* 0x0000000706ff7812 */ /* 0x000fe2000780c0ff */
[----:B------:R-:W-:-:S02]  /*0760*/  VIADD R6, R5, 0xffffffff ;  /* 0xffffffff05067836 */ /* 0x000fc40000000000 */
[----:B------:R-:W-:Y:S01]  /*0770*/  ISETP.NE.AND P1, PT, R0, 0x3, PT ;  /* 0x000000030000780c */ /* 0x000fe20003f25270 */
[----:B-----5:R-:W-:Y:S01]  /*0780*/  IMAD R9, R7, R21, R4 ;  /* 0x0000001507097224 */ /* 0x020fe200078e0204 */
[----:B------:R-:W-:Y:S02]  /*0790*/  ISETP.LT.U32.AND P0, PT, R22, 0x2, !P0 ;  /* 0x000000021600780c */ /* 0x000fe40004701070 */
[----:B------:R-:W-:Y:S01]  /*07a0*/  ISETP.EQ.OR P1, PT, R0, RZ, !P1 ;  /* 0x000000ff0000720c */ /* 0x000fe20004f22670 */
[----:B------:R-:W0:Y:S02]  /*07b0*/  FENCE.VIEW.ASYNC.S ;  /* 0x00000000000073c6 */ /* 0x000e240000000000 */
[----:B0-----:R0:W1:Y:S01]  /*07c0*/  @!UP0 SYNCS.EXCH.64 URZ, [UR6+0xa0], UR4 ;  /* 0x0000a004063f85b2 */ /* 0x0010620008000100 */
[----:B------:R-:W-:Y:S02]  /*07d0*/  @P4 LEA.HI R2, R22, R22, RZ, 0x1 ;  /* 0x0000001616024211 */ /* 0x000fe400078f08ff */
[----:B------:R-:W-:-:S02]  /*07e0*/  ISETP.EQ.AND P1, PT, R5, RZ, P1 ;  /* 0x000000ff0500720c */ /* 0x000fc40000f22270 */
[----:B------:R-:W-:Y:S02]  /*07f0*/  @P4 SHF.R.S32.HI R2, RZ, 0x1, R2 ;  /* 0x00000001ff024819 */ /* 0x000fe40000011402 */
[----:B------:R-:W-:Y:S02]  /*0800*/  ISETP.GE.U32.AND P6, PT, R6, 0x2, PT ;  /* 0x000000020600780c */ /* 0x000fe40003fc6070 */
[----:B------:R-:W-:Y:S02]  /*0810*/  @P4 ISETP.NE.AND P5, PT, R2, R9, PT ;  /* 0x000000090200420c */ /* 0x000fe40003fa5270 */
[----:B------:R-:W-:Y:S02]  /*0820*/  SEL R2, RZ, 0x1, !P0 ;  /* 0x00000001ff027807 */ /* 0x000fe40004000000 */
[----:B------:R-:W-:Y:S02]  /*0830*/  @P4 SEL R23, RZ, 0x1, P5 ;  /* 0x00000001ff174807 */ /* 0x000fe40002800000 */
[----:B------:R-:W-:Y:S01]  /*0840*/  SEL R19, RZ, 0x1, !P1 ;  /* 0x00000001ff137807 */ /* 0x000fe20004800000 */
[----:B------:R0:W2:Y:S01]  /*0850*/  @!UP1 SYNCS.EXCH.64 URZ, [UR6+0xa8], UR4 ;  /* 0x0000a804063f95b2 */ /* 0x0000a20008000100 */
[----:B------:R-:W-:Y:S01]  /*0860*/  LOP3.LUT R23, R23, R2, RZ, 0xc0, !PT ;  /* 0x0000000217177212 */ /* 0x000fe200078ec0ff */
[----:B------:R-:W-:Y:S01]  /*0870*/  NOP ;  /* 0x0000000000007918 */ /* 0x000fe20000000000 */
[----:B------:R-:W-:Y:S01]  /*0880*/  SEL R19, R19, 0x2, P6 ;  /* 0x0000000213137807 */ /* 0x000fe20003000000 */
[----:B------:R-:W-:Y:S06]  /*0890*/  @!P2 BRA `(.L_x_4) ;  /* 0x000000000008a947 */ /* 0x000fec0003800000 */
[----:B-12-4-:R-:W-:Y:S01]  /*08a0*/  UCGABAR_ARV ;  /* 0x00000000000079c7 */ /* 0x016fe20008000000 */
[----:B------:R-:W-:Y:S05]  /*08b0*/  BRA `(.L_x_5) ;  /* 0x0000000000047947 */ /* 0x000fea0003800000 */
.L_x_4:
[----:B-12-4-:R-:W-:Y:S01]  /*08c0*/  NOP ;  /* 0x0000000000007918 */ /* 0x016fe20000000000 */
.L_x_5:
[----:B------:R-:W1:Y:S01]  /*08d0*/  LDC R2, c[0x0][0x65c] ;  /* 0x00019700ff027b82 */ /* 0x000e620000000800 */
[----:B------:R-:W-:Y:S02]  /*08e0*/  IMAD.U32 R8, RZ, RZ, UR8 ;  /* 0x00000008ff087e24 */ /* 0x000fe4000f8e00ff */
[----:B------:R-:W-:Y:S01]  /*08f0*/  IMAD.MOV.U32 R9, RZ, RZ, RZ ;  /* 0x000000ffff097224 */ /* 0x000fe200078e00ff */
[----:B-1----:R-:W-:-:S04]  /*0900*/  ISETP.NE.AND P1, PT, R2, 0x1, PT ;  /* 0x000000010200780c */ /* 0x002fc80003f25270 */
[----:B------:R-:W-:-:S09]  /*0910*/  P2R R5, PR, RZ, 0x2 ;  /* 0x00000002ff057803 */ /* 0x000fd20000000000 */
[----:B------:R-:W1:Y:S01]  /*0920*/  @P1 LDC R17, c[0x0][0x10] ;  /* 0x00000400ff111b82 */ /* 0x000e620000000800 */
[----:B------:R-:W-:Y:S02]  /*0930*/  @P1 IMAD.MOV.U32 R5, RZ, RZ, RZ ;  /* 0x000000ffff051224 */ /* 0x000fe400078e00ff */
[----:B------:R-:W-:-:S05]  /*0940*/  @P1 IMAD.MOV.U32 R13, RZ, RZ, RZ ;  /* 0x000000ffff0d1224 */ /* 0x000fca00078e00ff */
[----:B------:R-:W2:Y:S01]  /*0950*/  @!P1 LDC R11, c[0x0][0xc] ;  /* 0x00000300ff0b9b82 */ /* 0x000ea20000000800 */
[----:B-1----:R-:W-:-:S04]  /*0960*/  @P1 IMAD.WIDE.U32 R16, R17, UR8, R4 ;  /* 0x0000000811101c25 */ /* 0x002fc8000f8e0004 */
[----:B------:R-:W-:Y:S02]  /*0970*/  @P1 IMAD.IADD R17, R17, 0x1, R13 ;  /* 0x0000000111111824 */ /* 0x000fe400078e020d */
[----:B--2---:R-:W-:-:S04]  /*0980*/  @!P1 IMAD.WIDE.U32 R8, R4, R11, R8 ;  /* 0x0000000b04089225 */ /* 0x004fc800078e0008 */
[----:B------:R-:W-:Y:S02]  /*0990*/  @!P1 IMAD.MOV.U32 R16, RZ, RZ, R8 ;  /* 0x000000ffff109224 */ /* 0x000fe400078e0008 */
[----:B------:R-:W-:Y:S01]  /*09a0*/  @!P1 IMAD.MOV.U32 R17, RZ, RZ, R9 ;  /* 0x000000ffff119224 */ /* 0x000fe200078e0009 */
[----:B------:R-:W-:Y:S06]  /*09b0*/  @!P2 BRA `(.L_x_6) ;  /* 0x00000000000ca947 */ /* 0x000fec0003800000 */
[----:B------:R-:W-:Y:S01]  /*09c0*/  UCGABAR_WAIT ;  /* 0x0000000000007dc7 */ /* 0x000fe20008000000 */
[----:B------:R-:W-:Y:S01]  /*09d0*/  CCTL.IVALL ;  /* 0x00000000ff00798f */ /* 0x000fe20002000000 */
[----:B------:R-:W-:Y:S05]  /*09e0*/  BRA `(.L_x_7) ;  /* 0x0000000000047947 */ /* 0x000fea0003800000 */
.L_x_6:
[----:B------:R-:W-:Y:S06]  /*09f0*/  BAR.SYNC.DEFER_BLOCKING 0x0 ;  /* 0x0000000000007b1d */ /* 0x000fec0000010000 */
.L_x_7:
[----:B------:R-:W-:Y:S05]  /*0a00*/  @!P3 BRA `(.L_x_8) ;  /* 0x0000009800ecb947 */ /* 0x000fea0003800000 */
[----:B------:R-:W-:-:S13]  /*0a10*/  ISETP.GT.U32.AND P0, PT, R6, 0x1, PT ;  /* 0x000000010600780c */ /* 0x000fda0003f04070 */
[----:B0-----:R-:W-:Y:S05]  /*0a20*/  @P0 EXIT ;  /* 0x000000000000094d */ /* 0x001fea0003800000 */
[----:B------:R-:W-:Y:S01]  /*0a30*/  ULDC.64 UR4, c[0x0][0x650] ;  /* 0x0001940000047ab9 */ /* 0x000fe20000000a00 */
[----:B------:R-:W-:Y:S01]  /*0a40*/  PRMT R0, RZ, 0x7610, R0 ;  /* 0x00007610ff007816 */ /* 0x000fe20000000000 */
[----:B------:R-:W-:Y:S01]  /*0a50*/  IMAD.MOV.U32 R138, RZ, RZ, -0x1 ;  /* 0xffffffffff8a7424 */ /* 0x000fe200078e00ff */
[----:B------:R-:W-:Y:S01]  /*0a60*/  ISETP.GE.U32.AND P0, PT, R16, UR4, PT ;  /* 0x0000000410007c0c */ /* 0x000fe2000bf06070 */
[----:B------:R-:W-:Y:S02]  /*0a70*/  IMAD.MOV.U32 R140, RZ, RZ, -0x1 ;  /* 0xffffffffff8c7424 */ /* 0x000fe400078e00ff */
[----:B------:R-:W-:Y:S01]  /*0a80*/  IMAD.MOV.U32 R137, RZ, RZ, -0x1 ;  /* 0xffffffffff897424 */ /* 0x000fe200078e00ff */
[----:B------:R-:W-:-:S13]  /*0a90*/  ISETP.GE.U32.AND.EX P0, PT, R17, UR5, PT, P0 ;  /* 0x0000000511007c0c */ /* 0x000fda000bf06100 */
[----:B------:R-:W-:Y:S05]  /*0aa0*/  @P0 BRA `(.L_x_9) ;  /* 0x0000000400280947 */ /* 0x000fea0003800000 */
[----:B------:R-:W0:Y:S01]  /*0ab0*/  LDC.64 R24, c[0x0][0x628] ;  /* 0x00018a00ff187b82 */ /* 0x000e220000000a00 */
[----:B------:R-:W-:Y:S02]  /*0ac0*/  IMAD.MOV.U32 R8, RZ, RZ, R16 ;  /* 0x000000ffff087224 */ /* 0x000fe400078e0010 */
[----:B------:R-:W-:-:S05]  /*0ad0*/  IMAD.MOV.U32 R9, RZ, RZ, R17 ;  /* 0x000000ffff097224 */ /* 0x000fca00078e0011 */
[----:B------:R-:W1:Y:S08]  /*0ae0*/  LDC R0, c[0x0][0x630] ;  /* 0x00018c00ff007b82 */ /* 0x000e700000000800 */
[----:B------:R-:W2:Y:S01]  /*0af0*/  LDC.64 R26, c[0x0][0x620] ;  /* 0x00018800ff1a7b82 */ /* 0x000ea20000000a00 */
[----:B0-----:R-:W-:-:S04]  /*0b00*/  ISETP.NE.U32.AND P0, PT, R24, RZ, PT ;  /* 0x000000ff1800720c */ /* 0x001fc80003f05070 */
[----:B------:R-:W-:-:S13]  /*0b10*/  ISETP.NE.AND.EX P0, PT, R25, RZ, PT, P0 ;  /* 0x000000ff1900720c */ /* 0x000fda0003f05300 */
[----:B-12---:R-:W-:Y:S05]  /*0b20*/  @!P0 BRA `(.L_x_10) ;  /* 0x0000000000288947 */ /* 0x006fea0003800000 */
[----:B------:R-:W0:Y:S02]  /*0b30*/  LDC R13, c[0x0][0x634] ;  /* 0x00018d00ff0d7b82 */ /* 0x000e240000000800 */
[----:B0-----:R-:W-:-:S05]  /*0b40*/  IADD3 R13, P0, R16, R13, RZ ;  /* 0x0000000d100d7210 */ /* 0x001fca0007f1e0ff */
[----:B------:R-:W-:-:S04]  /*0b50*/  IMAD.X R15, RZ, RZ, R17, P0 ;  /* 0x000000ffff0f7224 */ /* 0x000fc800000e0611 */
[----:B------:R-:W-:-:S04]  /*0b60*/  IMAD.WIDE.U32 R8, R15, R24, RZ ;  /* 0x000000180f087225 */ /* 0x000fc800078e00ff */
[----:B------:R-:W-:-:S04]  /*0b70*/  IMAD.WIDE.U32 R10, P0, R13, R25, R8 ;  /* 0x000000190d0a7225 */ /* 0x000fc80007800008 */
[----:B------:R-:W-:-:S04]  /*0b80*/  IMAD.WIDE.U32 R8, R13, R24, RZ ;  /* 0x000000180d087225 */ /* 0x000fc800078e00ff */
[----:B------:R-:W-:Y:S01]  /*0b90*/  IMAD.X R13, RZ, RZ, RZ, P0 ;  /* 0x000000ffff0d7224 */ /* 0x000fe200000e06ff */
[----:B------:R-:W-:Y:S01]  /*0ba0*/  IADD3 RZ, P0, R9, R10, RZ ;  /* 0x0000000a09ff7210 */ /* 0x000fe20007f1e0ff */
[----:B------:R-:W-:-:S04]  /*0bb0*/  IMAD.MOV.U32 R12, RZ, RZ, R11 ;  /* 0x000000ffff0c7224 */ /* 0x000fc800078e000b */
[----:B------:R-:W-:-:S08]  /*0bc0*/  IMAD.WIDE.U32.X R8, R15, R25, R12, P0 ;  /* 0x000000190f087225 */ /* 0x000fd000000e040c */
.L_x_10:
[----:B------:R-:W0:Y:S01]  /*0bd0*/  LDC.64 R24, c[0x0][0x640] ;  /* 0x00019000ff187b82 */ /* 0x000e220000000a00 */
[-CC-:B------:R-:W-:Y:S01]  /*0be0*/  SHF.R.U64 R137, R8, R0.reuse, R9.reuse ;  /* 0x0000000008897219 */ /* 0x180fe20000001209 */
[----:B------:R-:W-:Y:S01]  /*0bf0*/  IMAD R30, R7, R21, R4 ;  /* 0x00000015071e7224 */ /* 0x000fe200078e0204 */
[----:B------:R-:W-:Y:S01]  /*0c00*/  SHF.R.U32.HI R0, RZ, R0, R9 ;  /* 0x00000000ff007219 */ /* 0x000fe20000011609 */
[----:B------:R-:W-:Y:S01]  /*0c10*/  IMAD.MOV.U32 R21, RZ, RZ, 0x1 ;  /* 0x00000001ff157424 */ /* 0x000fe200078e00ff */
[----:B------:R-:W-:-:S03]  /*0c20*/  IADD3 R5, P0, RZ, -R137, RZ ;  /* 0x80000089ff057210 */ /* 0x000fc60007f1e0ff */
[----:B------:R-:W1:Y:S02]  /*0c30*/  LDC R6, c[0x0][0x618] ;  /* 0x00018600ff067b82 */ /* 0x000e640000000800 */
[----:B------:R-:W-:-:S04]  /*0c40*/  IMAD.X R9, RZ, RZ, ~R0, P0 ;  /* 0x000000ffff097224 */ /* 0x000fc800000e0e00 */
[-C--:B------:R-:W-:Y:S02]  /*0c50*/  IMAD R0, R9, R26.reuse, RZ ;  /* 0x0000001a09007224 */ /* 0x080fe400078e02ff */
[----:B------:R-:W2:Y:S01]  /*0c60*/  LDC R11, c[0x0][0x608] ;  /* 0x00018200ff0b7b82 */ /* 0x000ea20000000800 */
[----:B------:R-:W-:-:S04]  /*0c70*/  IMAD.WIDE.U32 R8, R5, R26, R16 ;  /* 0x0000001a05087225 */ /* 0x000fc800078e0010 */
[----:B------:R-:W-:-:S03]  /*0c80*/  IMAD R5, R5, R27, R0 ;  /* 0x0000001b05057224 */ /* 0x000fc600078e0200 */
[----:B------:R-:W3:Y:S01]  /*0c90*/  LDC R12, c[0x0][0x658] ;  /* 0x00019600ff0c7b82 */ /* 0x000ee20000000800 */
[----:B0-----:R-:W-:Y:S01]  /*0ca0*/  ISETP.NE.U32.AND P0, PT, R24, RZ, PT ;  /* 0x000000ff1800720c */ /* 0x001fe20003f05070 */
[----:B------:R-:W-:Y:S02]  /*0cb0*/  IMAD.IADD R5, R9, 0x1, R5 ;  /* 0x0000000109057824 */ /* 0x000fe400078e0205 */
[----:B------:R-:W-:Y:S01]  /*0cc0*/  IMAD.MOV.U32 R9, RZ, RZ, -0x1 ;  /* 0xffffffffff097424 */ /* 0x000fe200078e00ff */
[----:B------:R-:W-:-:S03]  /*0cd0*/  ISETP.NE.AND.EX P0, PT, R25, RZ, PT, P0 ;  /* 0x000000ff1900720c */ /* 0x000fc60003f05300 */
[----:B------:R-:W0:Y:S01]  /*0ce0*/  LDC R15, c[0x0][0x600] ;  /* 0x00018000ff0f7b82 */ /* 0x000e220000000800 */
[-CC-:B-1----:R-:W-:Y:S02]  /*0cf0*/  SHF.R.U64 R13, R8, R6.reuse, R5.reuse ;  /* 0x00000006080d7219 */ /* 0x182fe40000001205 */
[----:B------:R-:W-:-:S05]  /*0d00*/  SHF.R.U32.HI R0, RZ, R6, R5 ;  /* 0x00000006ff007219 */ /* 0x000fca0000011605 */
[----:B------:R-:W1:Y:S01]  /*0d10*/  LDC R14, c[0x0][0x648] ;  /* 0x00019200ff0e7b82 */ /* 0x000e620000000800 */
[-CC-:B--2---:R-:W-:Y:S02]  /*0d20*/  SHF.R.U64 R27, R13, R11.reuse, R0.reuse ;  /* 0x0000000b0d1b7219 */ /* 0x184fe40000001200 */
[----:B------:R-:W-:-:S05]  /*0d30*/  SHF.R.U32.HI R5, RZ, R11, R0 ;  /* 0x0000000bff057219 */ /* 0x000fca0000011600 */
[----:B------:R-:W2:Y:S01]  /*0d40*/  LDC R20, c[0x0][0x638] ;  /* 0x00018e00ff147b82 */ /* 0x000ea20000000800 */
[-CC-:B---3--:R-:W-:Y:S02]  /*0d50*/  SHF.R.U64 R28, R27, R12.reuse, R5.reuse ;  /* 0x0000000c1b1c7219 */ /* 0x188fe40000001205 */
[-C--:B------:R-:W-:Y:S02]  /*0d60*/  SHF.L.U32 R0, R9, R12.reuse, RZ ;  /* 0x0000000c09007219 */ /* 0x080fe400000006ff */
[----:B------:R-:W-:Y:S01]  /*0d70*/  SHF.R.U32.HI R5, RZ, R12, R5 ;  /* 0x0000000cff057219 */ /* 0x000fe20000011605 */
[----:B------:R-:W-:Y:S01]  /*0d80*/  IMAD.MOV.U32 R4, RZ, RZ, R28 ;  /* 0x000000ffff047224 */ /* 0x000fe200078e001c */
[----:B------:R-:W-:Y:S01]  /*0d90*/  LOP3.LUT R10, RZ, R0, RZ, 0x33, !PT ;  /* 0x00000000ff0a7212 */ /* 0x000fe200078e33ff */
[----:B------:R-:W3:Y:S01]  /*0da0*/  LDC R26, c[0x0][0x610] ;  /* 0x00018400ff1a7b82 */ /* 0x000ee20000000800 */
[----:B------:R-:W-:Y:S05]  /*0db0*/  @!P0 BRA `(.L_x_11) ;  /* 0x0000000000288947 */ /* 0x000fea0003800000 */
[----:B------:R-:W4:Y:S02]  /*0dc0*/  LDC R9, c[0x0][0x64c] ;  /* 0x00019300ff097b82 */ /* 0x000f240000000800 */
[----:B----4-:R-:W-:-:S05]  /*0dd0*/  IADD3 R9, P0, R28, R9, RZ ;  /* 0x000000091c097210 */ /* 0x010fca0007f1e0ff */
        /* <DEDUP_REMOVED lines=8> */
.L_x_11:
[----:B-1----:R-:W-:Y:S01]  /*0e60*/  SHF.R.U64 R4, R4, R14, R5 ;  /* 0x0000000e04047219 */ /* 0x002fe20000001205 */
[----:B0-----:R-:W-:Y:S01]  /*0e70*/  VIADD R6, R15, 0xffffffff ;  /* 0xffffffff0f067836 */ /* 0x001fe20000000000 */
[----:B------:R-:W-:Y:S02]  /*0e80*/  SHF.L.U32 R0, R21, R12, RZ ;  /* 0x0000000c15007219 */ /* 0x000fe400000006ff */
[----:B------:R-:W-:Y:S01]  /*0e90*/  LOP3.LUT R5, R27, R10, RZ, 0xc0, !PT ;  /* 0x0000000a1b057212 */ /* 0x000fe200078ec0ff */
[----:B------:R-:W-:Y:S01]  /*0ea0*/  IMAD.MOV R7, RZ, RZ, -R4 ;  /* 0x000000ffff077224 */ /* 0x000fe200078e0a04 */
[----:B------:R-:W-:Y:S02]  /*0eb0*/  SEL R3, R3, R30, !P1 ;  /* 0x0000001e03037207 */ /* 0x000fe40004800000 */
[----:B------:R-:W-:Y:S01]  /*0ec0*/  LOP3.LUT R6, R13, R6, RZ, 0xc0, !PT ;  /* 0x000000060d067212 */ /* 0x000fe200078ec0ff */
[----:B------:R-:W-:Y:S02]  /*0ed0*/  IMAD R4, R0, R4, R5 ;  /* 0x0000000400047224 */ /* 0x000fe400078e0205 */
[----:B--2---:R-:W-:-:S02]  /*0ee0*/  IMAD R0, R7, R20, R28 ;  /* 0x0000001407007224 */ /* 0x004fc400078e021c */
[----:B---3--:R-:W-:Y:S02]  /*0ef0*/  IMAD R3, R4, R26, R3 ;  /* 0x0000001a04037224 */ /* 0x008fe400078e0203 */
[----:B------:R-:W-:Y:S02]  /*0f00*/  IMAD R138, R0, R15, R6 ;  /* 0x0000000f008a7224 */ /* 0x000fe400078e0206 */
[----:B------:R-:W-:-:S03]  /*0f10*/  IMAD.MOV.U32 R4, RZ, RZ, 0x1 ;  /* 0x00000001ff047424 */ /* 0x000fc600078e00ff */
[----:B------:R-:W-:Y:S02]  /*0f20*/  SEL R140, R138, R3, !P1 ;  /* 0x000000038a8c7207 */ /* 0x000fe40004800000 */
[----:B------:R-:W-:Y:S02]  /*0f30*/  PRMT R0, R4, 0x7610, R0 ;  /* 0x0000761004007816 */ /* 0x000fe40000000000 */
[----:B------:R-:W-:-:S07]  /*0f40*/  SEL R138, R3, R138, !P1 ;  /* 0x0000008a038a7207 */ /* 0x000fce0004800000 */
.L_x_9:
[----:B------:R-:W-:-:S08]  /*0f50*/  NOP ;  /* 0x0000000000007918 */ /* 0x000fd00000000000 */
[----:B------:R-:W0:Y:S02]  /*0f60*/  USETMAXREG.TRY_ALLOC.CTAPOOL UP0, 0xe8 ;  /* 0x000000e8000079c8 */ /* 0x000e240008000600 */
[----:B0-----:R-:W-:-:S13]  /*0f70*/  PLOP3.LUT P0, PT, PT, PT, UP0, 0x80, 0x0 ;  /* 0x000000000000781c */ /* 0x001fda0003f0f008 */
[----:B------:R-:W-:Y:S05]  /*0f80*/  @!P0 BRA `(.L_x_9) ;  /* 0xfffffffc00f08947 */ /* 0x000fea000383ffff */
[----:B------:R-:W-:Y:S01]  /*0f90*/  ULDC.64 UR4, c[0x0][0x598] ;  /* 0x0001660000047ab9 */ /* 0x000fe20000000a00 */
[----:B------:R-:W-:Y:S01]  /*0fa0*/  ULDC.64 UR40, c[0x0][0x208] ;  /* 0x0000820000287ab9 */ /* 0x000fe20000000a00 */
[----:B------:R-:W-:-:S04]  /*0fb0*/  ISETP.NE.U32.AND P0, PT, RZ, UR4, PT ;  /* 0x00000004ff007c0c */ /* 0x000fc8000bf05070 */
[----:B------:R-:W-:-:S13]  /*0fc0*/  ISETP.NE.AND.EX P0, PT, RZ, UR5, PT, P0 ;  /* 0x00000005ff007c0c */ /* 0x000fda000bf05300 */
[----:B------:R-:W-:Y:S05]  /*0fd0*/  @!P0 BRA `(.L_x_12) ;  /* 0x00000000001c8947 */ /* 0x000fea0003800000 */
[----:B------:R-:W0:Y:S02]  /*0fe0*/  LDC.64 R4, c[0x0][0x598] ;  /* 0x00016600ff047b82 */ /* 0x000e240000000a00 */
[----:B0-----:R-:W2:Y:S02]  /*0ff0*/  LDG.E.64 R4, desc[UR40][R4.64] ;  /* 0x0000002804047981 */ /* 0x001ea4000c1e1b00 */
[----:B--2---:R-:W-:-:S04]  /*1000*/  ISETP.NE.U32.AND P0, PT, R4, RZ, PT ;  /* 0x000000ff0400720c */ /* 0x004fc80003f05070 */
[----:B------:R-:W-:-:S13]  /*1010*/  ISETP.NE.AND.EX P0, PT, R5, RZ, PT, P0 ;  /* 0x000000ff0500720c */ /* 0x000fda0003f05300 */
[----:B------:R-:W-:Y:S05]  /*1020*/  @!P0 BRA `(.L_x_12) ;  /* 0x0000000000088947 */ /* 0x000fea0003800000 */
[----:B------:R0:W5:Y:S01]  /*1030*/  LD.E R136, desc[UR40][R4.64] ;  /* 0x0000002804887980 */ /* 0x000162000c101900 */
[----:B------:R-:W-:Y:S05]  /*1040*/  BRA `(.L_x_13) ;  /* 0x0000000000247947 */ /* 0x000fea0003800000 */
.L_x_12:
[----:B------:R-:W-:Y:S02]  /*1050*/  ULDC.64 UR4, c[0x0][0x588] ;  /* 0x0001620000047ab9 */ /* 0x000fe40000000a00 */
[----:B------:R-:W-:-:S04]  /*1060*/  ISETP.NE.U32.AND P0, PT, RZ, UR4, PT ;  /* 0x00000004ff007c0c */ /* 0x000fc8000bf05070 */
[----:B------:R-:W-:-:S13]  /*1070*/  ISETP.NE.AND.EX P0, PT, RZ, UR5, PT, P0 ;  /* 0x00000005ff007c0c */ /* 0x000fda000bf05300 */
[----:B------:R-:W-:Y:S05]  /*1080*/  @!P0 BRA `(.L_x_14) ;  /* 0x00000000000c8947 */ /* 0x000fea0003800000 */
[----:B------:R-:W0:Y:S02]  /*1090*/  LDC.64 R4, c[0x0][0x588] ;  /* 0x00016200ff047b82 */ /* 0x000e240000000a00 */
[----:B0-----:R1:W5:Y:S01]  /*10a0*/  LDG.E R136, desc[UR40][R4.64] ;  /* 0x0000002804887981 */ /* 0x001362000c1e1900 */
[----:B------:R-:W-:Y:S05]  /*10b0*/  BRA `(.L_x_13) ;  /* 0x0000000000087947 */ /* 0x000fea0003800000 */
.L_x_14:
[----:B------:R-:W-:Y:S02]  /*10c0*/  ULDC UR4, c[0x0][0x580] ;  /* 0x0001600000047ab9 */ /* 0x000fe40000000800 */
[----:B------:R-:W-:-:S07]  /*10d0*/  IMAD.U32 R136, RZ, RZ, UR4 ;  /* 0x00000004ff887e24 */ /* 0x000fce000f8e00ff */
.L_x_13:
[----:B------:R-:W-:Y:S02]  /*10e0*/  ULDC.64 UR4, c[0x0][0x5a0] ;  /* 0x0001680000047ab9 */ /* 0x000fe40000000a00 */
[----:B------:R-:W-:-:S04]  /*10f0*/  ISETP.NE.U32.AND P0, PT, RZ, UR4, PT ;  /* 0x00000004ff007c0c */ /* 0x000fc8000bf05070 */
[----:B------:R-:W-:-:S13]  /*1100*/  ISETP.NE.AND.EX P0, PT, RZ, UR5, PT, P0 ;  /* 0x00000005ff007c0c */ /* 0x000fda000bf05300 */
[----:B------:R-:W-:Y:S05]  /*1110*/  @!P0 BRA `(.L_x_15) ;  /* 0x00000000001c8947 */ /* 0x000fea0003800000 */
[----:B01----:R-:W0:Y:S02]  /*1120*/  LDC.64 R4, c[0x0][0x5a0] ;  /* 0x00016800ff047b82 */ /* 0x003e240000000a00 */
[----:B0-----:R-:W2:Y:S02]  /*1130*/  LDG.E.64 R4, desc[UR40][R4.64] ;  /* 0x0000002804047981 */ /* 0x001ea4000c1e1b00 */
[----:B--2---:R-:W-:-:S04]  /*1140*/  ISETP.NE.U32.AND P0, PT, R4, RZ, PT ;  /* 0x000000ff0400720c */ /* 0x004fc80003f05070 */
[----:B------:R-:W-:-:S13]  /*1150*/  ISETP.NE.AND.EX P0, PT, R5, RZ, PT, P0 ;  /* 0x000000ff0500720c */ /* 0x000fda0003f05300 */
[----:B------:R-:W-:Y:S05]  /*1160*/  @!P0 BRA `(.L_x_15) ;  /* 0x0000000000088947 */ /* 0x000fea0003800000 */
[----:B------:R0:W5:Y:S01]  /*1170*/  LD.E R139, desc[UR40][R4.64] ;  /* 0x00000028048b7980 */ /* 0x000162000c101900 */
[----:B------:R-:W-:Y:S05]  /*1180*/  BRA `(.L_x_16) ;  /* 0x0000000000247947 */ /* 0x000fea0003800000 */
.L_x_15:
[----:B------:R-:W-:Y:S02]  /*1190*/  ULDC.64 UR4, c[0x0][0x590] ;  /* 0x0001640000047ab9 */ /* 0x000fe40000000a00 */
[----:B------:R-:W-:-:S04]  /*11a0*/  ISETP.NE.U32.AND P0, PT, RZ, UR4, PT ;  /* 0x00000004ff007c0c */ /* 0x000fc8000bf05070 */
[----:B------:R-:W-:-:S13]  /*11b0*/  ISETP.NE.AND.EX P0, PT, RZ, UR5, PT, P0 ;  /* 0x00000005ff007c0c */ /* 0x000fda000bf05300 */
[----:B------:R-:W-:Y:S05]  /*11c0*/  @!P0 BRA `(.L_x_17) ;  /* 0x00000000000c8947 */ /* 0x000fea0003800000 */
[----:B01----:R-:W0:Y:S02]  /*11d0*/  LDC.64 R4, c[0x0][0x590] ;  /* 0x00016400ff047b82 */ /* 0x003e240000000a00 */
[----:B0-----:R1:W5:Y:S01]  /*11e0*/  LDG.E R139, desc[UR40][R4.64] ;  /* 0x00000028048b7981 */ /* 0x001362000c1e1900 */
[----:B------:R-:W-:Y:S05]  /*11f0*/  BRA `(.L_x_16) ;  /* 0x0000000000087947 */ /* 0x000fea0003800000 */
.L_x_17:
[----:B------:R-:W-:Y:S02]  /*1200*/  ULDC UR4, c[0x0][0x584] ;  /* 0x0001610000047ab9 */ /* 0x000fe40000000800 */
[----:B------:R-:W-:-:S07]  /*1210*/  IMAD.U32 R139, RZ, RZ, UR4 ;  /* 0x00000004ff8b7e24 */ /* 0x000fce000f8e00ff */
.L_x_16:
[----:B------:R-:W-:-:S13]  /*1220*/  LOP3.LUT P0, RZ, R0, 0xff, RZ, 0xc0, !PT ;  /* 0x000000ff00ff7812 */ /* 0x000fda000780c0ff */
[----:B------:R-:W-:Y:S05]  /*1230*/  @!P0 EXIT ;  /* 0x000000000000894d */ /* 0x000fea0003800000 */
[----:B------:R-:W-:Y:S01]  /*1240*/  ULDC UR4, c[0x0][0x28c] ;  /* 0x0000a30000047ab9 */ /* 0x000fe20000000800 */
[----:B------:R-:W-:Y:S01]  /*1250*/  LOP3.LUT R148, R19, 0x1, RZ, 0xfc, !PT ;  /* 0x0000000113947812 */ /* 0x000fe200078efcff */
[----:B------:R-:W-:Y:S01]  /*1260*/  UIADD3 UR4, UR4, 0x1f, URZ ;  /* 0x0000001f04047890 */ /* 0x000fe2000fffe03f */
[----:B------:R-:W-:Y:S01]  /*1270*/  UMOV UR36, URZ ;  /* 0x0000003f00247c82 */ /* 0x000fe20008000000 */
[----:B------:R-:W-:Y:S02]  /*1280*/  UMOV UR37, URZ ;  /* 0x0000003f00257c82 */ /* 0x000fe40008000000 */
[----:B------:R-:W-:-:S04]  /*1290*/  USHF.R.S32.HI UR5, URZ, 0x1f, UR4 ;  /* 0x0000001f3f057899 */ /* 0x000fc80008011404 */
[----:B------:R-:W-:-:S04]  /*12a0*/  ULEA.HI UR5, UR5, UR4, URZ, 0x5 ;  /* 0x0000000405057291 */ /* 0x000fc8000f8f283f */
[----:B------:R-:W-:-:S12]  /*12b0*/  USHF.R.S32.HI UR38, URZ, 0x5, UR5 ;  /* 0x000000053f267899 */ /* 0x000fd80008011405 */
.L_x_257:
[----:B------:R-:W-:Y:S01]  /*12c0*/  LOP3.LUT R0, R18, 0x80, RZ, 0xc0, !PT ;  /* 0x0000008012007812 */ /* 0x000fe200078ec0ff */
[----:B--2---:R-:W2:Y:S01]  /*12d0*/  S2UR UR6, SR_CgaCtaId ;  /* 0x00000000000679c3 */ /* 0x004ea20000008800 */
[----:B------:R-:W-:Y:S02]  /*12e0*/  UMOV UR39, 0x400 ;  /* 0x0000040000277882 */ /* 0x000fe40000000000 */
[----:B------:R-:W-:-:S06]  /*12f0*/  SHF.R.U32.HI R0, RZ, 0x7, R0 ;  /* 0x00000007ff007819 */ /* 0x000fcc0000011600 */
[----:B---3--:R-:W3:Y:S01]  /*1300*/  SHFL.IDX PT, R0, R0, RZ, 0x1f ;  /* 0x00001fff00007589 */ /* 0x008ee200000e0000 */
[----:B--2---:R-:W-:Y:S01]  /*1310*/  ULEA UR39, UR6, UR39, 0x18 ;  /* 0x0000002706277291 */ /* 0x004fe2000f8ec03f */
[----:B---3--:R-:W-:-:S13]  /*1320*/  R2UR UR4, R0 ;  /* 0x00000000000472ca */ /* 0x008fda00000e0000 */
[----:B------:R-:W-:-:S04]  /*1330*/  ULEA.HI UR5, UR4, UR4, URZ, 0x1 ;  /* 0x0000000404057291 */ /* 0x000fc8000f8f083f */
[----:B------:R-:W-:-:S04]  /*1340*/  ULOP3.LUT UR5, UR5, 0xffffe, URZ, 0xc0, !UPT ;  /* 0x000ffffe05057892 */ /* 0x000fc8000f8ec03f */
[----:B------:R-:W-:-:S03]  /*1350*/  UIADD3 UR5, UR4, -UR5, URZ ;  /* 0x8000000504057290 */ /* 0x000fc6000fffe03f */
[----:B------:R-:W-:Y:S01]  /*1360*/  ULDC UR4, c[0x0][0x28c] ;  /* 0x0000a30000047ab9 */ /* 0x000fe20000000800 */
[----:B------:R-:W-:Y:S01]  /*1370*/  ULEA UR5, UR5, UR39, 0xc ;  /* 0x0000002705057291 */ /* 0x000fe2000f8e603f */
[----:B------:R-:W-:-:S03]  /*1380*/  ISETP.LT.AND P0, PT, RZ, UR4, PT ;  /* 0x00000004ff007c0c */ /* 0x000fc6000bf01270 */
[----:B------:R-:W-:-:S04]  /*1390*/  UIADD3 UR5, UR5, 0x180, URZ ;  /* 0x0000018005057890 */ /* 0x000fc8000fffe03f */
[----:B------:R-:W-:-:S04]  /*13a0*/  USHF.R.U32.HI UR5, URZ, 0x4, UR5 ;  /* 0x000000043f057899 */ /* 0x000fc80008011605 */
[----:B------:R-:W-:Y:S02]  /*13b0*/  ULOP3.LUT UR42, UR5, 0x3fff, URZ, 0xc0, !UPT ;  /* 0x00003fff052a7892 */ /* 0x000fe4000f8ec03f */
[----:B-1--45:R-:W-:Y:S10]  /*13c0*/  @P0 BRA `(.L_x_18) ;  /* 0x0000000000400947 */ /* 0x032ff40003800000 */
[----:B------:R-:W-:Y:S01]  /*13d0*/  MOV R0, 0x0 ;  /* 0x0000000000007802 */ /* 0x000fe20000000f00 */
[----:B------:R-:W-:Y:S01]  /*13e0*/  ULDC.64 UR4, c[0x4][0x68] ;  /* 0x01001a0000047ab9 */ /* 0x000fe20000000a00 */
[----:B------:R-:W-:Y:S01]  /*13f0*/  ULDC.64 UR6, c[0x4][0x8] ;  /* 0x0100020000067ab9 */ /* 0x000fe20000000a00 */
[----:B01----:R-:W-:Y:S01]  /*1400*/  IMAD.U32 R4, RZ, RZ, UR4 ;  /* 0x00000004ff047e24 */ /* 0x003fe2000f8e00ff */
[----:B------:R0:W1:Y:S01]  /*1410*/  LDC.64 R14, c[0x4][R0] ;  /* 0x01000000000e7b82 */ /* 0x0000620000000a00 */
[----:B------:R-:W-:Y:S01]  /*1420*/  IMAD.U32 R5, RZ, RZ, UR5 ;  /* 0x00000005ff057e24 */ /* 0x000fe2000f8e00ff */
[----:B------:R-:W-:Y:S01]  /*1430*/  ULDC.64 UR4, c[0x4][0x70] ;  /* 0x01001c0000047ab9 */ /* 0x000fe20000000a00 */
[----:B------:R-:W-:Y:S02]  /*1440*/  IMAD.U32 R10, RZ, RZ, UR6 ;  /* 0x00000006ff0a7e24 */ /* 0x000fe4000f8e00ff */
[----:B------:R-:W-:Y:S02]  /*1450*/  IMAD.U32 R6, RZ, RZ, UR4 ;  /* 0x00000004ff067e24 */ /* 0x000fe4000f8e00ff */
[----:B------:R-:W-:-:S02]  /*1460*/  IMAD.U32 R7, RZ, RZ, UR5 ;  /* 0x00000005ff077e24 */ /* 0x000fc4000f8e00ff */
[----:B------:R-:W-:Y:S02]  /*1470*/  IMAD.U32 R11, RZ, RZ, UR7 ;  /* 0x00000007ff0b7e24 */ /* 0x000fe4000f8e00ff */
[----:B------:R-:W-:Y:S02]  /*1480*/  IMAD.MOV.U32 R8, RZ, RZ, 0x1e1 ;  /* 0x000001e1ff087424 */ /* 0x000fe400078e00ff */
[----:B------:R-:W-:Y:S02]  /*1490*/  IMAD.MOV.U32 R12, RZ, RZ, 0x1 ;  /* 0x00000001ff0c7424 */ /* 0x000fe400078e00ff */
[----:B0-----:R-:W-:-:S07]  /*14a0*/  IMAD.MOV.U32 R13, RZ, RZ, RZ ;  /* 0x000000ffff0d7224 */ /* 0x001fce00078e00ff */
[----:B------:R-:W-:-:S07]  /*14b0*/  LEPC R20, `(.L_x_18) ;  /* 0x000000001014794e */ /* 0x000fce0000000000 */
[----:B-1---5:R-:W-:Y:S05]  /*14c0*/  CALL.ABS.NOINC R14 ;  /* 0x000000000e007343 */ /* 0x022fea0003c00000 */
.L_x_18:
[----:B------:R-:W-:-:S13]  /*14d0*/  ISETP.NE.AND P0, PT, R148, 0x3, PT ;  /* 0x000000039400780c */ /* 0x000fda0003f05270 */
[----:B------:R-:W-:Y:S05]  /*14e0*/  @!P0 BRA `(.L_x_19) ;  /* 0x0000000000048947 */ /* 0x000fea0003800000 */
[----:B------:R-:W-:Y:S01]  /*14f0*/  BPT.TRAP 0x1 ;  /* 0x000000040000795c */ /* 0x000fe20000300000 */
.L_x_19:
[----:B------:R-:W-:Y:S02]  /*1500*/  IMAD.U32 R3, RZ, RZ, UR37 ;  /* 0x00000025ff037e24 */ /* 0x000fe4000f8e00ff */
[----:B------:R-:W-:-:S03]  /*1510*/  IMAD.U32 R0, RZ, RZ, UR36 ;  /* 0x00000024ff007e24 */ /* 0x000fc6000f8e00ff */
[----:B------:R-:W-:Y:S02]  /*1520*/  LEA R3, R3, UR39, 0x3 ;  /* 0x0000002703037c11 */ /* 0x000fe4000f8e18ff */
[----:B------:R-:W-:-:S04]  /*1530*/  SHF.L.U32 R0, R0, 0x1f, RZ ;  /* 0x0000001f00007819 */ /* 0x000fc800000006ff */
[----:B------:R2:W3:Y:S01]  /*1540*/  SYNCS.PHASECHK.TRANS64.TRYWAIT P1, [R3+URZ], R0 ;  /* 0x00000000030075a7 */ /* 0x0004e2000802017f */
[----:B------:R-:W-:Y:S05]  /*1550*/  @!P0 BRA `(.L_x_20) ;  /* 0x0000000000048947 */ /* 0x000fea0003800000 */
[----:B------:R-:W-:Y:S01]  /*1560*/  BPT.TRAP 0x1 ;  /* 0x000000040000795c */ /* 0x000fe20000300000 */
.L_x_20:
[----:B---3--:R-:W-:Y:S05]  /*1570*/  @P1 BRA `(.L_x_21) ;  /* 0x0000000000081947 */ /* 0x008fea0003800000 */
[----:B------:R-:W3:Y:S02]  /*1580*/  SYNCS.PHASECHK.TRANS64.TRYWAIT P1, [R3+URZ], R0 ;  /* 0x00000000030075a7 */ /* 0x000ee4000802017f */
[----:B---3--:R-:W-:Y:S05]  /*1590*/  @!P1 BRA `(.L_x_22) ;  /* 0x000000a800209947 */ /* 0x008fea0003800000 */
.L_x_21:
[----:B------:R-:W-:-:S04]  /*15a0*/  UISETP.LT.AND UP0, UPT, UR38, 0x1, UPT ;  /* 0x000000012600788c */ /* 0x000fc8000bf01270 */
[----:B------:R-:W-:-:S06]  /*15b0*/  USEL UR4, UR38, 0x1, UP0 ;  /* 0x0000000126047887 */ /* 0x000fcc0008000000 */
[----:B--23--:R-:W-:Y:S01]  /*15c0*/  IMAD.U32 R0, RZ, RZ, UR4 ;  /* 0x00000004ff007e24 */ /* 0x00cfe2000f8e00ff */
[----:B------:R-:W-:Y:S05]  /*15d0*/  WARPSYNC.ALL ;  /* 0x0000000000007948 */ /* 0x000fea0003800000 */
[----:B------:R-:W-:-:S04]  /*15e0*/  IADD3 R0, -R0, UR38, RZ ;  /* 0x0000002600007c10 */ /* 0x000fc8000fffe1ff */
[----:B------:R-:W-:Y:S01]  /*15f0*/  ISETP.GE.AND P1, PT, R0, 0x1, PT ;  /* 0x000000010000780c */ /* 0x000fe20003f26270 */
[----:B------:R-:W-:Y:S01]  /*1600*/  UIADD3 UR4, UR39, 0x24180, URZ ;  /* 0x0002418027047890 */ /* 0x000fe2000fffe03f */
[----:B------:R-:W-:Y:S01]  /*1610*/  WARPGROUP.ARRIVE ;  /* 0x00000000000079c5 */ /* 0x000fe20000000000 */
[----:B------:R-:W-:Y:S01]  /*1620*/  UMOV UR21, 0x80000020 ;  /* 0x8000002000157882 */ /* 0x000fe20000000000 */
[----:B------:R-:W-:Y:S01]  /*1630*/  UMOV UR23, 0x80000020 ;  /* 0x8000002000177882 */ /* 0x000fe20000000000 */
[----:B------:R-:W-:Y:S01]  /*1640*/  USHF.R.U32.HI UR4, URZ, 0x4, UR4 ;  /* 0x000000043f047899 */ /* 0x000fe20008011604 */
[----:B------:R-:W-:Y:S01]  /*1650*/  UMOV UR13, UR21 ;  /* 0x00000015000d7c82 */ /* 0x000fe20008000000 */
[----:B------:R-:W-:Y:S02]  /*1660*/  UMOV UR15, 0x80000020 ;  /* 0x80000020000f7882 */ /* 0x000fe40000000000 */
[----:B------:R-:W-:Y:S02]  /*1670*/  ULOP3.LUT UR5, UR4, 0x3fff, URZ, 0xc0, !UPT ;  /* 0x00003fff04057892 */ /* 0x000fe4000f8ec03f */
[----:B------:R-:W-:-:S02]  /*1680*/  ULOP3.LUT UR4, UR42, 0x10000, URZ, 0xfc, !UPT ;  /* 0x000100002a047892 */ /* 0x000fc4000f8efc3f */
[----:B------:R-:W-:Y:S02]  /*1690*/  ULOP3.LUT UR5, UR5, 0x10000, URZ, 0xfc, !UPT ;  /* 0x0001000005057892 */ /* 0x000fe4000f8efc3f */
[----:B------:R-:W-:Y:S02]  /*16a0*/  ULEA UR20, UR37, UR4, 0xa ;  /* 0x0000000425147291 */ /* 0x000fe4000f8e503f */
[----:B------:R-:W-:Y:S01]  /*16b0*/  UIMAD UR6, UR37, 0x1c0, UR5 ;  /* 0x000001c0250678a4 */ /* 0x000fe2000f8e0205 */
[----:B------:R-:W-:Y:S01]  /*16c0*/  UMOV UR25, UR21 ;  /* 0x0000001500197c82 */ /* 0x000fe20008000000 */
[----:B------:R-:W-:Y:S02]  /*16d0*/  UMOV UR27, 0x80000020 ;  /* 0x80000020001b7882 */ /* 0x000fe40000000000 */
[----:B------:R-:W-:Y:S01]  /*16e0*/  UIADD3 UR14, UR6, 0x40, URZ ;  /* 0x00000040060e7890 */ /* 0x000fe2000fffe03f */
[----:B------:R-:W-:Y:S02]  /*16f0*/  UMOV UR12, UR20 ;  /* 0x00000014000c7c82 */ /* 0x000fe40008000000 */
[----:B------:R-:W-:Y:S01]  /*1700*/  UMOV UR22, UR6 ;  /* 0x0000000600167c82 */ /* 0x000fe20008000000 */
[----:B------:R-:W-:Y:S01]  /*1710*/  UIADD3 UR26, UR6, 0x80, URZ ;  /* 0x00000080061a7890 */ /* 0x000fe2000fffe03f */
[----:B------:R-:W-:Y:S01]  /*1720*/  HGMMA.64x16x16.F32.BF16 R128, gdesc[UR20], RZ, !UPT, gsb0 ;  /* 0x00200000148079f0 */ /* 0x000fe2000c0018ff */
[----:B------:R-:W-:Y:S01]  /*1730*/  UMOV UR24, UR20 ;  /* 0x0000001400187c82 */ /* 0x000fe20008000000 */
[----:B------:R-:W-:Y:S01]  /*1740*/  UIADD3 UR10, UR6, 0xc0, URZ ;  /* 0x000000c0060a7890 */ /* 0x000fe2000fffe03f */
[----:B------:R-:W-:Y:S01]  /*1750*/  UMOV UR8, UR20 ;  /* 0x0000001400087c82 */ /* 0x000fe20008000000 */
[----:B------:R-:W-:Y:S01]  /*1760*/  UMOV UR9, UR21 ;  /* 0x0000001500097c82 */ /* 0x000fe20008000000 */
[----:B------:R-:W-:Y:S01]  /*1770*/  UMOV UR11, 0x80000020 ;  /* 0x80000020000b7882 */ /* 0x000fe20000000000 */
        /* <DEDUP_REMOVED lines=13> */
[----:B------:R-:W-:-:S02]  /*1850*/  WARPGROUP.DEPBAR.LE gsb0, 0x0 ;  /* 0x00008000000079c5 */ /* 0x000fc40000010000 */
[----:B------:R-:W-:-:S06]  /*1860*/  WARPGROUP.ARRIVE ;  /* 0x00000000000079c5 */ /* 0x000fcc0000000000 */
[----:B------:R-:W-:Y:S01]  /*1870*/  HGMMA.64x16x16.F32.BF16 R112, gdesc[UR12], RZ, !UPT, gsb0 ;  /* 0x002000000c7079f0 */ /* 0x000fe2000c0018ff */
[----:B------:R-:W-:Y:S01]  /*1880*/  UIADD3 UR12, UR20, 0x2, URZ ;  /* 0x00000002140c7890 */ /* 0x000fe2000fffe03f */
[----:B------:R-:W-:Y:S02]  /*1890*/  UMOV UR13, 0x80000020 ;  /* 0x80000020000d7882 */ /* 0x000fe40000000000 */
[----:B------:R-:W-:Y:S01]  /*18a0*/  UMOV UR21, UR13 ;  /* 0x0000000d00157c82 */ /* 0x000fe20008000000 */
[----:B------:R-:W-:Y:S02]  /*18b0*/  WARPGROUP.DEPBAR.LE gsb0, 0x0 ;  /* 0x00008000000079c5 */ /* 0x000fe40000010000 */
[----:B------:R-:W-:-:S06]  /*18c0*/  WARPGROUP.ARRIVE ;  /* 0x00000000000079c5 */ /* 0x000fcc0000000000 */
[----:B------:R-:W-:Y:S03]  /*18d0*/  HGMMA.64x16x16.F32.BF16 R96, gdesc[UR24], RZ, !UPT, gsb0 ;  /* 0x00200000186079f0 */ /* 0x000fe6000c0018ff */
        /* <DEDUP_REMOVED lines=11> */
[----:B------:R-:W-:Y:S01]  /*1990*/  HGMMA.64x16x16.F32.BF16 R32, gdesc[UR32], RZ, !UPT, gsb0 ;  /* 0x00200000202079f0 */ /* 0x000fe2000c0018ff */
[----:B------:R-:W-:Y:S01]  /*19a0*/  UMOV UR32, UR7 ;  /* 0x0000000700207c82 */ /* 0x000fe20008000000 */
[----:B------:R-:W-:Y:S01]  /*19b0*/  UMOV UR33, 0x80000020 ;  /* 0x8000002000217882 */ /* 0x000fe20000000000 */
[----:B------:R-:W-:Y:S01]  /*19c0*/  UMOV UR28, UR32 ;  /* 0x00000020001c7c82 */ /* 0x000fe20008000000 */
[----:B------:R-:W-:Y:S01]  /*19d0*/  UMOV UR29, UR33 ;  /* 0x00000021001d7c82 */ /* 0x000fe20008000000 */
[----:B------:R-:W-:Y:S01]  /*19e0*/  UMOV UR16, UR32 ;  /* 0x0000002000107c82 */ /* 0x000fe20008000000 */
[----:B------:R-:W-:Y:S01]  /*19f0*/  UMOV UR17, UR33 ;  /* 0x0000002100117c82 */ /* 0x000fe20008000000 */
[----:B------:R-:W-:Y:S01]  /*1a00*/  UMOV UR8, UR32 ;  /* 0x0000002000087c82 */ /* 0x000fe20008000000 */
[----:B------:R-:W-:Y:S01]  /*1a10*/  UMOV UR9, UR33 ;  /* 0x0000002100097c82 */ /* 0x000fe20008000000 */
[----:B------:R-:W-:Y:S01]  /*1a20*/  UMOV UR24, UR32 ;  /* 0x0000002000187c82 */ /* 0x000fe20008000000 */
[----:B------:R-:W-:Y:S01]  /*1a30*/  UMOV UR25, UR33 ;  /* 0x0000002100197c82 */ /* 0x000fe20008000000 */
[----:B------:R-:W-:-:S02]  /*1a40*/  WARPGROUP.DEPBAR.LE gsb0, 0x0 ;  /* 0x00008000000079c5 */ /* 0x000fc40000010000 */
[----:B------:R-:W-:-:S06]  /*1a50*/  WARPGROUP.ARRIVE ;  /* 0x00000000000079c5 */ /* 0x000fcc0000000000 */
[----:B------:R-:W-:Y:S01]  /*1a60*/  HGMMA.64x16x16.F32.BF16 R24, gdesc[UR32], RZ, !UPT, gsb0 ;  /* 0x00200000201879f0 */ /* 0x000fe2000c0018ff */
[----:B------:R-:W-:Y:S01]  /*1a70*/  UMOV UR34, UR14 ;  /* 0x0000000e00227c82 */ /* 0x000fe20008000000 */
[----:B------:R-:W-:Y:S01]  /*1a80*/  UMOV UR35, UR15 ;  /* 0x0000000f00237c82 */ /* 0x000fe20008000000 */
[----:B------:R-:W-:Y:S01]  /*1a90*/  UIADD3 UR14, UR6, 0x2, URZ ;  /* 0x00000002060e7890 */ /* 0x000fe2000fffe03f */
[----:B------:R-:W-:Y:S01]  /*1aa0*/  UMOV UR15, 0x80000020 ;  /* 0x80000020000f7882 */ /* 0x000fe20000000000 */
[----:B------:R-:W-:Y:S02]  /*1ab0*/  WARPGROUP.DEPBAR.LE gsb0, 0x0 ;  /* 0x00008000000079c5 */ /* 0x000fe40000010000 */
[----:B------:R-:W-:-:S06]  /*1ac0*/  WARPGROUP.ARRIVE ;  /* 0x00000000000079c5 */ /* 0x000fcc0000000000 */
[----:B------:R-:W-:Y:S01]  /*1ad0*/  HGMMA.64x16x16.F32.BF16 R40, gdesc[UR28], RZ, !UPT, gsb0 ;  /* 0x002000001c2879f0 */ /* 0x000fe2000c0018ff */
[----:B------:R-:W-:Y:S01]  /*1ae0*/  UIADD3 UR30, UR6, 0xc2, URZ ;  /* 0x000000c2061e7890 */ /* 0x000fe2000fffe03f */
[----:B------:R-:W-:Y:S01]  /*1af0*/  UMOV UR28, UR12 ;  /* 0x0000000c001c7c82 */ /* 0x000fe20008000000 */
[----:B------:R-:W-:Y:S01]  /*1b00*/  UMOV UR29, UR13 ;  /* 0x0000000d001d7c82 */ /* 0x000fe20008000000 */
[----:B------:R-:W-:Y:S01]  /*1b10*/  UMOV UR31, 0x80000020 ;  /* 0x80000020001f7882 */ /* 0x000fe20000000000 */
[----:B------:R-:W-:Y:S02]  /*1b20*/  WARPGROUP.DEPBAR.LE gsb0, 0x0 ;  /* 0x00008000000079c5 */ /* 0x000fe40000010000 */
[----:B------:R-:W-:-:S06]  /*1b30*/  WARPGROUP.ARRIVE ;  /* 0x00000000000079c5 */ /* 0x000fcc0000000000 */
[----:B------:R-:W-:Y:S01]  /*1b40*/  HGMMA.64x16x16.F32.BF16 R56, gdesc[UR16], RZ, !UPT, gsb0 ;  /* 0x00200000103879f0 */ /* 0x000fe2000c0018ff */
[----:B------:R-:W-:Y:S01]  /*1b50*/  UMOV UR16, UR32 ;  /* 0x0000002000107c82 */ /* 0x000fe20008000000 */
[----:B------:R-:W-:Y:S01]  /*1b60*/  UMOV UR17, UR33 ;  /* 0x0000002100117c82 */ /* 0x000fe20008000000 */
        /* <DEDUP_REMOVED lines=32> */
[----:B------:R-:W-:-:S03]  /*1d70*/  UIADD3 UR6, UR20, 0x202, URZ ;  /* 0x0000020214067890 */ /* 0x000fc6000fffe03f */
[----:B------:R-:W-:Y:S01]  /*1d80*/  UMOV UR20, UR12 ;  /* 0x0000000c00147c82 */ /* 0x000fe20008000000 */
[----:B------:R-:W-:Y:S02]  /*1d90*/  WARPGROUP.DEPBAR.LE gsb0, 0x0 ;  /* 0x00008000000079c5 */ /* 0x000fe40000010000 */
[----:B------:R-:W-:-:S06]  /*1da0*/  WARPGROUP.ARRIVE ;  /* 0x00000000000079c5 */ /* 0x000fcc0000000000 */
[----:B------:R-:W-:Y:S03]  /*1db0*/  HGMMA.64x16x16.F32.BF16 R128, gdesc[UR12], R128, gsb0 ;  /* 0x002000000c8079f0 */ /* 0x000fe60008001880 */
        /* <DEDUP_REMOVED lines=17> */
[----:B------:R-:W-:Y:S01]  /*1ed0*/  HGMMA.64x16x16.F32.BF16 R32, gdesc[UR20], R32, gsb0 ;  /* 0x00200000142079f0 */ /* 0x000fe20008001820 */
        /* <DEDUP_REMOVED lines=36> */
[----:B------:R-:W-:Y:S05]  /*2120*/  @!P1 BRA `(.L_x_23) ;  /* 0x0000000c00509947 */ /* 0x000fea0003800000 */
[----:B------:R-:W-:Y:S01]  /*2130*/  UIADD3 UR6, UR37, 0x1, URZ ;  /* 0x0000000125067890 */ /* 0x000fe2000fffe03f */
[----:B------:R-:W-:Y:S02]  /*2140*/  IMAD.MOV.U32 R3, RZ, RZ, R0 ;  /* 0x000000ffff037224 */ /* 0x000fe400078e0000 */
[----:B01----:R-:W-:Y:S01]  /*2150*/  IMAD.U32 R4, RZ, RZ, UR37 ;  /* 0x00000025ff047e24 */ /* 0x003fe2000f8e00ff */
[----:B------:R-:W-:-:S04]  /*2160*/  UISETP.NE.AND UP0, UPT, UR6, 0x9, UPT ;  /* 0x000000090600788c */ /* 0x000fc8000bf05270 */
[----:B------:R-:W-:Y:S02]  /*2170*/  USEL UR7, URZ, 0x1, UP0 ;  /* 0x000000013f077887 */ /* 0x000fe40008000000 */
[----:B------:R-:W-:Y:S02]  /*2180*/  USEL UR6, UR6, URZ, UP0 ;  /* 0x0000003f06067287 */ /* 0x000fe40008000000 */
[----:B------:R-:W-:-:S06]  /*2190*/  ULOP3.LUT UR7, UR36, UR7, URZ, 0x3c, !UPT ;  /* 0x0000000724077292 */ /* 0x000fcc000f8e3c3f */
[----:B------:R-:W-:-:S07]  /*21a0*/  IMAD.U32 R7, RZ, RZ, UR7 ;  /* 0x00000007ff077e24 */ /* 0x000fce000f8e00ff */
.L_x_30:
[----:B------:R-:W-:Y:S05]  /*21b0*/  @!P0 BRA `(.L_x_24) ;  /* 0x0000000000048947 */ /* 0x000fea0003800000 */
[----:B------:R-:W-:Y:S01]  /*21c0*/  BPT.TRAP 0x1 ;  /* 0x000000040000795c */ /* 0x000fe20000300000 */
.L_x_24:
[----:B------:R-:W-:Y:S01]  /*21d0*/  ULEA UR7, UR6, UR39, 0x3 ;  /* 0x0000002706077291 */ /* 0x000fe2000f8e183f */
[----:B------:R-:W-:-:S08]  /*21e0*/  SHF.L.U32 R5, R7, 0x1f, RZ ;  /* 0x0000001f07057819 */ /* 0x000fd000000006ff */
[----:B------:R0:W1:Y:S01]  /*21f0*/  SYNCS.PHASECHK.TRANS64.TRYWAIT P1, [UR7], R5 ;  /* 0x00000005ff0075a7 */ /* 0x0000620008020147 */
[----:B------:R-:W-:Y:S05]  /*2200*/  @!P0 BRA `(.L_x_25) ;  /* 0x0000000000048947 */ /* 0x000fea0003800000 */
[----:B------:R-:W-:Y:S01]  /*2210*/  BPT.TRAP 0x1 ;  /* 0x000000040000795c */ /* 0x000fe20000300000 */
.L_x_25:
[----:B-1----:R-:W-:Y:S05]  /*2220*/  @P1 BRA `(.L_x_26) ;  /* 0x0000000000081947 */ /* 0x002fea0003800000 */
[----:B------:R-:W1:Y:S02]  /*2230*/  SYNCS.PHASECHK.TRANS64.TRYWAIT P1, [UR7], R5 ;  /* 0x00000005ff0075a7 */ /* 0x000e640008020147 */
[----:B-1----:R-:W-:Y:S05]  /*2240*/  @!P1 BRA `(.L_x_27) ;  /* 0x0000009c00089947 */ /* 0x002fea0003800000 */
.L_x_26:
[----:B------:R-:W-:Y:S01]  /*2250*/  ULEA UR7, UR6, UR4, 0xa ;  /* 0x0000000406077291 */ /* 0x000fe2000f8e503f */
[----:B------:R-:W-:Y:S01]  /*2260*/  WARPGROUP.ARRIVE ;  /* 0x00000000000079c5 */ /* 0x000fe20000000000 */
[----:B------:R-:W-:Y:S01]  /*2270*/  UIMAD UR42, UR6, 0x1c0, UR5 ;  /* 0x000001c0062a78a4 */ /* 0x000fe2000f8e0205 */
[----:B------:R-:W-:Y:S01]  /*2280*/  UMOV UR9, 0x80000020 ;  /* 0x8000002000097882 */ /* 0x000fe20000000000 */
[----:B------:R-:W-:Y:S02]  /*2290*/  UMOV UR11, 0x80000020 ;  /* 0x80000020000b7882 */ /* 0x000fe40000000000 */
[----:B------:R-:W-:Y:S01]  /*22a0*/  UIADD3 UR14, UR42, 0x40, URZ ;  /* 0x000000402a0e7890 */ /* 0x000fe2000fffe03f */
[----:B------:R-:W-:Y:S02]  /*22b0*/  UMOV UR8, UR7 ;  /* 0x0000000700087c82 */ /* 0x000fe40008000000 */
[----:B------:R-:W-:Y:S01]  /*22c0*/  UMOV UR10, UR42 ;  /* 0x0000002a000a7c82 */ /* 0x000fe20008000000 */
[----:B------:R-:W-:Y:S01]  /*22d0*/  UMOV UR12, UR8 ;  /* 0x00000008000c7c82 */ /* 0x000fe20008000000 */
[----:B------:R-:W-:Y:S01]  /*22e0*/  HGMMA.64x16x16.F32.BF16 R128, gdesc[UR8], R128, gsb0 ;  /* 0x00200000088079f0 */ /* 0x000fe20008001880 */
        /* <DEDUP_REMOVED lines=23> */
[----:B------:R-:W-:Y:S01]  /*2460*/  UMOV UR9, 0x80000020 ;  /* 0x8000002000097882 */ /* 0x000fe20000000000 */
[----:B------:R-:W-:-:S02]  /*2470*/  WARPGROUP.DEPBAR.LE gsb0, 0x0 ;  /* 0x00008000000079c5 */ /* 0x000fc40000010000 */
[----:B------:R-:W-:-:S06]  /*2480*/  WARPGROUP.ARRIVE ;  /* 0x00000000000079c5 */ /* 0x000fcc0000000000 */
[----:B------:R-:W-:Y:S01]  /*2490*/  HGMMA.64x16x16.F32.BF16 R112, gdesc[UR12], R112, gsb0 ;  /* 0x002000000c7079f0 */ /* 0x000fe20008001870 */
[----:B------:R-:W-:Y:S02]  /*24a0*/  UIADD3 UR12, UR7, 0x200, URZ ;  /* 0x00000200070c7890 */ /* 0x000fe4000fffe03f */
[----:B------:R-:W-:Y:S01]  /*24b0*/  UIADD3 UR7, UR7, 0x202, URZ ;  /* 0x0000020207077890 */ /* 0x000fe2000fffe03f */
        /* <DEDUP_REMOVED lines=29> */
[----:B------:R-:W-:Y:S01]  /*2690*/  HGMMA.64x16x16.F32.BF16 R24, gdesc[UR32], R24, gsb0 ;  /* 0x00200000201879f0 */ /* 0x000fe20008001818 */
[----:B------:R-:W-:Y:S01]  /*26a0*/  UMOV UR34, UR10 ;  /* 0x0000000a00227c82 */ /* 0x000fe20008000000 */
[----:B------:R-:W-:Y:S01]  /*26b0*/  UMOV UR35, UR11 ;  /* 0x0000000b00237c82 */ /* 0x000fe20008000000 */
[----:B------:R-:W-:Y:S01]  /*26c0*/  UMOV UR11, 0x80000020 ;  /* 0x80000020000b7882 */ /* 0x000fe20000000000 */
[----:B------:R-:W-:Y:S02]  /*26d0*/  WARPGROUP.DEPBAR.LE gsb0, 0x0 ;  /* 0x00008000000079c5 */ /* 0x000fe40000010000 */
[----:B------:R-:W-:-:S06]  /*26e0*/  WARPGROUP.ARRIVE ;  /* 0x00000000000079c5 */ /* 0x000fcc0000000000 */
[----:B------:R-:W-:Y:S01]  /*26f0*/  HGMMA.64x16x16.F32.BF16 R40, gdesc[UR28], R40, gsb0 ;  /* 0x002000001c2879f0 */ /* 0x000fe20008001828 */
[----:B------:R-:W-:Y:S01]  /*2700*/  UIADD3 UR30, UR42, 0x142, URZ ;  /* 0x000001422a1e7890 */ /* 0x000fe2000fffe03f */
        /* <DEDUP_REMOVED lines=20> */
[----:B------:R-:W-:Y:S02]  /*2850*/  UIADD3 UR16, UR42, 0x2, URZ ;  /* 0x000000022a107890 */ /* 0x000fe4000fffe03f */
[----:B------:R-:W-:Y:S01]  /*2860*/  UIADD3 UR18, UR42, 0x82, URZ ;  /* 0x000000822a127890 */ /* 0x000fe2000fffe03f */
[----:B------:R-:W-:Y:S01]  /*2870*/  UMOV UR17, UR9 ;  /* 0x0000000900117c82 */ /* 0x000fe20008000000 */
[----:B------:R-:W-:-:S03]  /*2880*/  UMOV UR19, 0x80000020 ;  /* 0x8000002000137882 */ /* 0x000fc60000000000 */
[----:B------:R-:W-:Y:S01]  /*2890*/  UMOV UR10, UR16 ;  /* 0x00000010000a7c82 */ /* 0x000fe20008000000 */
[----:B------:R-:W-:Y:S01]  /*28a0*/  UMOV UR16, UR8 ;  /* 0x0000000800107c82 */ /* 0x000fe20008000000 */
        /* <DEDUP_REMOVED lines=72> */
[----:B------:R-:W-:Y:S01]  /*2d30*/  BPT.TRAP 0x1 ;  /* 0x000000040000795c */ /* 0x000fe20000300000 */
.L_x_28:
[----:B------:R-:W-:-:S13]  /*2d40*/  ISETP.NE.AND P1, PT, R23, RZ, PT ;  /* 0x000000ff1700720c */ /* 0x000fda0003f25270 */
[----:B01----:R-:W-:-:S05]  /*2d50*/  @P1 LEA R5, R4, UR39, 0x3 ;  /* 0x0000002704051c11 */ /* 0x003fca000f8e18ff */
[----:B------:R-:W-:-:S05]  /*2d60*/  @P1 VIADD R5, R5, 0x48 ;  /* 0x0000004805051836 */ /* 0x000fca0000000000 */
[----:B------:R-:W-:-:S04]  /*2d70*/  @P1 PRMT R5, R22, 0x654, R5 ;  /* 0x0000065416051816 */ /* 0x000fc80000000005 */
[----:B------:R0:W-:Y:S01]  /*2d80*/  @P1 SYNCS.ARRIVE.TRANS64.RED.A1T0 RZ, [R5+URZ], RZ ;  /* 0x000000ff05ff19a7 */ /* 0x0001e2000810043f */
[----:B------:R-:W-:-:S13]  /*2d90*/  ISETP.GT.U32.AND P1, PT, R19, 0x1, PT ;  /* 0x000000011300780c */ /* 0x000fda0003f24070 */
[----:B0-----:R-:W-:Y:S05]  /*2da0*/  @P1 BRA `(.L_x_29) ;  /* 0x0000000000041947 */ /* 0x001fea0003800000 */
[----:B------:R-:W-:Y:S01]  /*2db0*/  BPT.TRAP 0x1 ;  /* 0x000000040000795c */ /* 0x000fe20000300000 */
.L_x_29:
[----:B------:R-:W-:Y:S01]  /*2dc0*/  UIADD3 UR6, UR6, 0x1, URZ ;  /* 0x0000000106067890 */ /* 0x000fe2000fffe03f */
[C---:B------:R-:W-:Y:S01]  /*2dd0*/  ISETP.GT.AND P2, PT, R3.reuse, 0x1, PT ;  /* 0x000000010300780c */ /* 0x040fe20003f44270 */
[----:B------:R-:W-:Y:S02]  /*2de0*/  VIADD R4, R4, 0x1 ;  /* 0x0000000104047836 */ /* 0x000fe40000000000 */
[----:B------:R-:W-:Y:S01]  /*2df0*/  UISETP.NE.AND UP0, UPT, UR6, 0x9, UPT ;  /* 0x000000090600788c */ /* 0x000fe2000bf05270 */
[----:B------:R-:W-:Y:S02]  /*2e00*/  VIADD R3, R3, 0xffffffff ;  /* 0xffffffff03037836 */ /* 0x000fe40000000000 */
[C---:B------:R-:W-:Y:S01]  /*2e10*/  ISETP.NE.AND P1, PT, R4.reuse, 0x9, PT ;  /* 0x000000090400780c */ /* 0x040fe20003f25270 */
[----:B------:R-:W-:Y:S02]  /*2e20*/  USEL UR7, URZ, 0x1, UP0 ;  /* 0x000000013f077887 */ /* 0x000fe40008000000 */
[----:B------:R-:W-:Y:S01]  /*2e30*/  USEL UR6, UR6, URZ, UP0 ;  /* 0x0000003f06067287 */ /* 0x000fe20008000000 */
[----:B------:R-:W-:-:S03]  /*2e40*/  SEL R4, R4, RZ, P1 ;  /* 0x000000ff04047207 */ /* 0x000fc60000800000 */
[----:B------:R-:W-:Y:S01]  /*2e50*/  LOP3.LUT R7, R7, UR7, RZ, 0x3c, !PT ;  /* 0x0000000707077c12 */ /* 0x000fe2000f8e3cff */
[----:B------:R-:W-:Y:S07]  /*2e60*/  @P2 BRA `(.L_x_30) ;  /* 0xfffffff000d02947 */ /* 0x000fee000383ffff */
.L_x_23:
[----:B------:R-:W2:Y:S02]  /*2e70*/  LDC R3, c[0x0][0x28c] ;  /* 0x0000a300ff037b82 */ /* 0x000ea40000000800 */
[----:B--2---:R-:W-:-:S13]  /*2e80*/  ISETP.GE.AND P1, PT, R3, 0x1, PT ;  /* 0x000000010300780c */ /* 0x004fda0003f26270 */
[----:B------:R-:W-:Y:S05]  /*2e90*/  @!P1 BRA `(.L_x_31) ;  /* 0x0000000000389947 */ /* 0x000fea0003800000 */
[----:B------:R-:W-:Y:S05]  /*2ea0*/  @!P0 BRA `(.L_x_32) ;  /* 0x0000000000048947 */ /* 0x000fea0003800000 */
[----:B------:R-:W-:Y:S01]  /*2eb0*/  BPT.TRAP 0x1 ;  /* 0x000000040000795c */ /* 0x000fe20000300000 */
.L_x_32:
[----:B------:R-:W-:-:S13]  /*2ec0*/  ISETP.NE.AND P0, PT, R23, RZ, PT ;  /* 0x000000ff1700720c */ /* 0x000fda0003f05270 */
[----:B------:R-:W-:-:S04]  /*2ed0*/  @P0 VIADD R0, R0, UR37 ;  /* 0x0000002500000c36 */ /* 0x000fc80008000000 */
[----:B01----:R-:W-:-:S05]  /*2ee0*/  @P0 IMAD.WIDE.U32 R4, R0, 0x38e38e39, RZ ;  /* 0x38e38e3900040825 */ /* 0x003fca00078e00ff */
[----:B------:R-:W-:-:S05]  /*2ef0*/  @P0 SHF.R.U32.HI R5, RZ, 0x1, R5 ;  /* 0x00000001ff050819 */ /* 0x000fca0000011605 */
[----:B------:R-:W-:-:S05]  /*2f00*/  @P0 IMAD R0, R5, -0x9, R0 ;  /* 0xfffffff705000824 */ /* 0x000fca00078e0200 */
[----:B------:R-:W-:-:S05]  /*2f10*/  @P0 LEA R0, R0, UR39, 0x3 ;  /* 0x0000002700000c11 */ /* 0x000fca000f8e18ff */
[----:B------:R-:W-:-:S05]  /*2f20*/  @P0 VIADD R3, R0, 0x48 ;  /* 0x0000004800030836 */ /* 0x000fca0000000000 */
[----:B------:R-:W-:-:S04]  /*2f30*/  @P0 PRMT R3, R22, 0x654, R3 ;  /* 0x0000065416030816 */ /* 0x000fc80000000003 */
[----:B------:R2:W-:Y:S01]  /*2f40*/  @P0 SYNCS.ARRIVE.TRANS64.RED.A1T0 RZ, [R3+URZ], RZ ;  /* 0x000000ff03ff09a7 */ /* 0x0005e2000810043f */
[----:B------:R-:W-:-:S13]  /*2f50*/  ISETP.GT.U32.AND P0, PT, R19, 0x1, PT ;  /* 0x000000011300780c */ /* 0x000fda0003f04070 */
[----:B--2---:R-:W-:Y:S05]  /*2f60*/  @P0 BRA `(.L_x_31) ;  /* 0x0000000000040947 */ /* 0x004fea0003800000 */
[----:B------:R-:W-:Y:S01]  /*2f70*/  BPT.TRAP 0x1 ;  /* 0x000000040000795c */ /* 0x000fe20000300000 */
.L_x_31:
[----:B------:R-:W2:Y:S01]  /*2f80*/  LDC R7, c[0x0][0x288] ;  /* 0x0000a200ff077b82 */ /* 0x000ea20000000800 */
[--C-:B------:R-:W-:Y:S01]  /*2f90*/  SHF.R.U32.HI R0, RZ, 0x2, R18.reuse ;  /* 0x00000002ff007819 */ /* 0x100fe20000011612 */
[----:B------:R-:W-:Y:S01]  /*2fa0*/  IMAD R13, R140, 0x70, RZ ;  /* 0x000000708c0d7824 */ /* 0x000fe200078e02ff */
[----:B01----:R-:W-:Y:S01]  /*2fb0*/  SHF.R.U32.HI R5, RZ, 0x7, R18 ;  /* 0x00000007ff057819 */ /* 0x003fe20000011612 */
[----:B------:R-:W-:Y:S01]  /*2fc0*/  UIADD3 UR37, UR38, UR37, URZ ;  /* 0x0000002526257290 */ /* 0x000fe2000fffe03f */
[----:B------:R-:W-:Y:S01]  /*2fd0*/  LOP3.LUT R3, R0, 0x7, RZ, 0xc0, !PT ;  /* 0x0000000700037812 */ /* 0x000fe200078ec0ff */
[C---:B------:R-:W-:Y:S01]  /*2fe0*/  IMAD.SHL.U32 R10, R18.reuse, 0x2, RZ ;  /* 0x00000002120a7824 */ /* 0x040fe200078e00ff */
[----:B------:R-:W-:Y:S01]  /*2ff0*/  LOP3.LUT R0, R5, 0x1, RZ, 0xc0, !PT ;  /* 0x0000000105007812 */ /* 0x000fe200078ec0ff */
[----:B------:R-:W-:Y:S01]  /*3000*/  UISETP.GT.U32.AND UP0, UPT, UR37, 0x8, UPT ;  /* 0x000000082500788c */ /* 0x000fe2000bf04070 */
[----:B------:R-:W-:Y:S01]  /*3010*/  LOP3.LUT R4, R18, 0x60, RZ, 0xc0, !PT ;  /* 0x0000006012047812 */ /* 0x000fe200078ec0ff */
[----:B------:R-:W-:Y:S01]  /*3020*/  ULDC UR7, c[0x0][0x284] ;  /* 0x0000a10000077ab9 */ /* 0x000fe20000000800 */
[----:B------:R-:W-:Y:S01]  /*3030*/  UISETP.GE.U32.AND UP1, UPT, UR38, 0x9, UPT ;  /* 0x000000092600788c */ /* 0x000fe2000bf26070 */
[----:B------:R-:W-:Y:S01]  /*3040*/  IMAD.SHL.U32 R8, R0, 0x40, RZ ;  /* 0x0000004000087824 */ /* 0x000fe200078e00ff */
[----:B------:R-:W-:Y:S01]  /*3050*/  SHF.R.U32.HI R6, RZ, 0x1, R4 ;  /* 0x00000001ff067819 */ /* 0x000fe20000011604 */
[----:B------:R-:W-:Y:S01]  /*3060*/  UISETP.LT.U32.AND UP0, UPT, UR38, 0x9, UP0 ;  /* 0x000000092600788c */ /* 0x000fe20008701070 */
[----:B------:R-:W-:Y:S01]  /*3070*/  LOP3.LUT R4, R18, 0x3, RZ, 0xc0, !PT ;  /* 0x0000000312047812 */ /* 0x000fe200078ec0ff */
[----:B------:R-:W-:Y:S01]  /*3080*/  ULDC.64 UR8, c[0x0][0x5d0] ;  /* 0x0001740000087ab9 */ /* 0x000fe20000000a00 */
[--C-:B------:R-:W-:Y:S01]  /*3090*/  IADD3 R5, RZ, -R6, -R3.reuse ;  /* 0x80000006ff057210 */ /* 0x100fe20007ffe803 */
[----:B------:R-:W-:Y:S01]  /*30a0*/  UIMAD.WIDE.U32 UR4, UR37, 0x38e38e39, URZ ;  /* 0x38e38e39250478a5 */ /* 0x000fe2000f8e003f */
[----:B------:R-:W-:Y:S01]  /*30b0*/  LOP3.LUT R149, R8, 0x40, R3, 0xe2, !PT ;  /* 0x0000004008957812 */ /* 0x000fe200078ee203 */
[----:B------:R-:W-:Y:S01]  /*30c0*/  IMAD.SHL.U32 R3, R138, 0x100, RZ ;  /* 0x000001008a037824 */ /* 0x000fe200078e00ff */
[----:B------:R-:W-:Y:S01]  /*30d0*/  SHF.R.S32.HI R15, RZ, 0x1f, R137 ;  /* 0x0000001fff0f7819 */ /* 0x000fe20000011489 */
[----:B------:R-:W-:Y:S01]  /*30e0*/  USEL UR6, URZ, 0x1, !UP0 ;  /* 0x000000013f067887 */ /* 0x000fe2000c000000 */
[C---:B------:R-:W-:Y:S01]  /*30f0*/  LOP3.LUT R10, R13.reuse, 0x6, R10, 0xf8, !PT ;  /* 0x000000060d0a7812 */ /* 0x040fe200078ef80a */
[----:B--2---:R-:W-:Y:S01]  /*3100*/  IMAD R12, R4, -0x2, R7 ;  /* 0xfffffffe040c7824 */ /* 0x004fe200078e0207 */
[----:B------:R-:W-:Y:S01]  /*3110*/  ISETP.GE.AND P0, PT, R13, R7, PT ;  /* 0x000000070d00720c */ /* 0x000fe20003f06270 */
[----:B------:R-:W-:Y:S01]  /*3120*/  IMAD R4, R15, UR8, RZ ;  /* 0x000000080f047c24 */ /* 0x000fe2000f8e02ff */
[----:B------:R-:W-:Y:S01]  /*3130*/  SHF.R.S32.HI R11, RZ, 0x1f, R10 ;  /* 0x0000001fff0b7819 */ /* 0x000fe2000001140a */
[----:B------:R-:W-:Y:S01]  /*3140*/  IMAD R0, R0, -0x40, R5 ;  /* 0xffffffc000007824 */ /* 0x000fe200078e0205 */
[C---:B------:R-:W-:Y:S01]  /*3150*/  ISETP.GE.OR P0, PT, R3.reuse, UR7, P0 ;  /* 0x0000000703007c0c */ /* 0x040fe20008706670 */
[----:B------:R-:W-:Y:S01]  /*3160*/  USHF.R.U32.HI UR4, URZ, 0x1, UR5 ;  /* 0x000000013f047899 */ /* 0x000fe20008011605 */
[----:B------:R-:W-:Y:S01]  /*3170*/  IMAD.WIDE R8, R138, 0x100, RZ ;  /* 0x000001008a087825 */ /* 0x000fe200078e02ff */
[----:B------:R-:W-:Y:S01]  /*3180*/  ULOP3.LUT UR36, UR36, UR6, URZ, 0x3c, !UPT ;  /* 0x0000000624247292 */ /* 0x000fe2000f8e3c3f */
[----:B------:R-:W-:Y:S01]  /*3190*/  IADD3 R0, -R3, UR7, R0 ;  /* 0x0000000703007c10 */ /* 0x000fe2000fffe100 */
[----:B------:R-:W-:Y:S01]  /*31a0*/  UIMAD UR37, UR4, -0x9, UR37 ;  /* 0xfffffff7042578a4 */ /* 0x000fe2000f8e0225 */
[C---:B------:R-:W-:Y:S01]  /*31b0*/  IMAD R7, R137.reuse, UR9, R4 ;  /* 0x0000000989077c24 */ /* 0x040fe2000f8e0204 */
[----:B------:R-:W-:Y:S01]  /*31c0*/  @UP1 ULOP3.LUT UR36, UR36, 0x1, UR4, 0x78, !UPT ;  /* 0x0000000124241892 */ /* 0x000fe2000f8e7804 */
[----:B------:R-:W-:Y:S01]  /*31d0*/  IMAD.WIDE.U32 R4, R137, UR8, R10 ;  /* 0x0000000889047c25 */ /* 0x000fe2000f8e000a */
[----:B------:R-:W-:-:S03]  /*31e0*/  LOP3.LUT R149, R8, R149, R6, 0xfe, !PT ;  /* 0x0000009508957212 */ /* 0x000fc600078efe06 */
[----:B------:R-:W-:Y:S02]  /*31f0*/  IMAD.IADD R7, R5, 0x1, R7 ;  /* 0x0000000105077824 */ /* 0x000fe400078e0207 */
[----:B------:R-:W-:Y:S02]  /*3200*/  IMAD.IADD R3, R12, 0x1, -R13 ;  /* 0x000000010c037824 */ /* 0x000fe400078e0a0d */
[----:B------:R-:W-:Y:S02]  /*3210*/  IMAD.MOV.U32 R138, RZ, RZ, -0x1 ;  /* 0xffffffffff8a7424 */ /* 0x000fe400078e00ff */
[----:B------:R-:W-:Y:S01]  /*3220*/  IMAD.MOV.U32 R6, RZ, RZ, R4 ;  /* 0x000000ffff067224 */ /* 0x000fe200078e0004 */
[----:B------:R-:W-:Y:S06]  /*3230*/  @P0 BRA `(.L_x_33) ;  /* 0x0000006c00380947 */ /* 0x000fec0003800000 */
[----:B------:R-:W0:Y:S01]  /*3240*/  LDC.64 R4, c[0x0][0x5c8] ;  /* 0x00017200ff047b82 */ /* 0x000e220000000a00 */
[----:B-----5:R-:W-:Y:S01]  /*3250*/  FSETP.NEU.AND P2, PT, R139, RZ, PT ;  /* 0x000000ff8b00720b */ /* 0x020fe20003f4d000 */
[----:B------:R-:W-:Y:S01]  /*3260*/  BSSY B0, `(.L_x_33) ;  /* 0x00006cb000007945 */ /* 0x000fe20003800000 */
[----:B------:R-:W-:-:S04]  /*3270*/  ISETP.GT.AND P0, PT, R3, RZ, PT ;  /* 0x000000ff0300720c */ /* 0x000fc80003f04270 */
[----:B------:R-:W-:Y:S01]  /*3280*/  ISETP.GT.AND P1, PT, R0, RZ, P0 ;  /* 0x000000ff0000720c */ /* 0x000fe20000724270 */
[-C--:B0-----:R-:W-:Y:S02]  /*3290*/  IMAD R12, R9, R4.reuse, RZ ;  /* 0x00000004090c7224 */ /* 0x081fe400078e02ff */
[----:B------:R-:W-:-:S04]  /*32a0*/  IMAD.WIDE.U32 R144, R149, R4, R6 ;  /* 0x0000000495907225 */ /* 0x000fc800078e0006 */
[----:B------:R-:W-:-:S04]  /*32b0*/  IMAD R7, R149, R5, R12 ;  /* 0x0000000595077224 */ /* 0x000fc800078e020c */
[----:B------:R-:W-:Y:S01]  /*32c0*/  IMAD.IADD R153, R145, 0x1, R7 ;  /* 0x0000000191997824 */ /* 0x000fe200078e0207 */
[----:B------:R-:W-:Y:S06]  /*32d0*/  @!P2 BRA `(.L_x_34) ;  /* 0x0000004c0044a947 */ /* 0x000fec0003800000 */
[----:B------:R-:W0:Y:S01]  /*32e0*/  LDC.64 R20, c[0x0][0x5b8] ;  /* 0x00016e00ff147b82 */ /* 0x000e220000000a00 */
[----:B------:R-:W-:-:S07]  /*32f0*/  ULDC.64 UR4, c[0x0][0x5c0] ;  /* 0x0001700000047ab9 */ /* 0x000fce0000000a00 */
[----:B------:R-:W1:Y:S08]  /*3300*/  LDC.64 R140, c[0x0][0x5b0] ;  /* 0x00016c00ff8c7b82 */ /* 0x000e700000000a00 */
[----:B------:R-:W2:Y:S01]  /*3310*/  LDC.64 R12, c[0x0][0x5a8] ;  /* 0x00016a00ff0c7b82 */ /* 0x000ea20000000a00 */
[-C--:B0-----:R-:W-:Y:S02]  /*3320*/  IMAD R6, R15, R20.reuse, RZ ;  /* 0x000000140f067224 */ /* 0x081fe400078e02ff */
[----:B------:R-:W-:-:S04]  /*3330*/  IMAD.WIDE.U32 R142, R137, R20, R10 ;  /* 0x00000014898e7225 */ /* 0x000fc800078e000a */
[----:B------:R-:W-:Y:S02]  /*3340*/  IMAD R21, R137, R21, R6 ;  /* 0x0000001589157224 */ /* 0x000fe400078e0206 */
[-C--:B-1----:R-:W-:Y:S02]  /*3350*/  IMAD R8, R9, R140.reuse, RZ ;  /* 0x0000008c09087224 */ /* 0x082fe400078e02ff */
[----:B------:R-:W-:Y:S02]  /*3360*/  IMAD.IADD R147, R143, 0x1, R21 ;  /* 0x000000018f937824 */ /* 0x000fe400078e0215 */
[----:B------:R-:W-:Y:S02]  /*3370*/  IMAD.MOV.U32 R146, RZ, RZ, R142 ;  /* 0x000000ffff927224 */ /* 0x000fe400078e008e */
[C---:B------:R-:W-:Y:S02]  /*3380*/  IMAD R151, R149.reuse, R141, R8 ;  /* 0x0000008d95977224 */ /* 0x040fe400078e0208 */
[----:B------:R-:W-:-:S04]  /*3390*/  IMAD.WIDE.U32 R6, R149, R140, R146 ;  /* 0x0000008c95067225 */ /* 0x000fc800078e0092 */
[----:B------:R-:W-:Y:S01]  /*33a0*/  IMAD.IADD R7, R7, 0x1, R151 ;  /* 0x0000000107077824 */ /* 0x000fe200078e0297 */
[----:B--2---:R-:W-:-:S04]  /*33b0*/  LEA R8, P2, R6, R12, 0x1 ;  /* 0x0000000c06087211 */ /* 0x004fc800078408ff */
[----:B------:R-:W-:-:S05]  /*33c0*/  LEA.HI.X R9, R6, R13, R7, 0x1, P2 ;  /* 0x0000000d06097211 */ /* 0x000fca00010f0c07 */
[----:B------:R0:W2:Y:S01]  /*33d0*/  @P1 LDG.E.LTC128B.U16 R150, desc[UR40][R8.64] ;  /* 0x0000002808961981 */ /* 0x0000a2000c1e1520 */
[----:B------:R-:W-:Y:S01]  /*33e0*/  ISETP.GT.AND P3, PT, R3, 0x1, PT ;  /* 0x000000010300780c */ /* 0x000fe20003f64270 */
[----:B------:R-:W-:Y:S01]  /*33f0*/  IMAD.WIDE.U32 R14, R149, R140, R10 ;  /* 0x0000008c950e7225 */ /* 0x000fe200078e000a */
[----:B------:R-:W-:Y:S01]  /*3400*/  BSSY B1, `(.L_x_35) ;  /* 0x0000012000017945 */ /* 0x000fe20003800000 */
[----:B------:R-:W-:Y:S02]  /*3410*/  SHF.L.U64.HI R145, R140, 0x3, R141 ;  /* 0x000000038c917819 */ /* 0x000fe4000001028d */
[----:B------:R-:W-:Y:S02]  /*3420*/  IMAD.IADD R15, R151, 0x1, R15 ;  /* 0x00000001970f7824 */ /* 0x000fe400078e020f */
[----:B------:R-:W-:-:S04]  /*3430*/  IMAD.WIDE.U32 R14, R137, R20, R14 ;  /* 0x00000014890e7225 */ /* 0x000fc800078e000e */
[----:B0-----:R-:W-:Y:S01]  /*3440*/  IMAD.IADD R9, R21, 0x1, R15 ;  /* 0x0000000115097824 */ /* 0x001fe200078e020f */
[----:B------:R-:W-:-:S04]  /*3450*/  LEA R8, P4, R14, R12, 0x1 ;  /* 0x0000000c0e087211 */ /* 0x000fc800078808ff */
[----:B------:R-:W-:Y:S01]  /*3460*/  LEA.HI.X R9, R14, R13, R9, 0x1, P4 ;  /* 0x0000000d0e097211 */ /* 0x000fe200020f0c09 */
[----:B--2---:R-:W-:-:S04]  /*3470*/  IMAD.U32 R6, R150, 0x10000, RZ ;  /* 0x0001000096067824 */ /* 0x004fc800078e00ff */
[----:B------:R-:W-:Y:S01]  /*3480*/  FMUL R7, R6, R139 ;  /* 0x0000008b06077220 */ /* 0x000fe20000400000 */
[----:B------:R-:W-:-:S03]  /*3490*/  LEA R6, P2, R144, UR4, 0x1 ;  /* 0x0000000490067c11 */ /* 0x000fc6000f8408ff */
[----:B------:R-:W-:Y:S01]  /*34a0*/  FFMA R128, R128, R136, R7 ;  /* 0x0000008880807223 */ /* 0x000fe20000000007 */
[----:B------:R-:W-:Y:S01]  /*34b0*/  LEA.HI.X R7, R144, UR5, R153, 0x1, P2 ;  /* 0x0000000590077c11 */ /* 0x000fe200090f0c99 */
[----:B------:R-:W-:Y:S01]  /*34c0*/  IMAD.SHL.U32 R144, R140, 0x8, RZ ;  /* 0x000000088c907824 */ /* 0x000fe200078e00ff */
[----:B------:R-:W-:Y:S02]  /*34d0*/  ISETP.GT.AND P2, PT, R0, RZ, P3 ;  /* 0x000000ff0000720c */ /* 0x000fe40001f44270 */
[----:B------:R-:W-:-:S05]  /*34e0*/  F2FP.BF16.F32.PACK_AB R128, RZ, R128 ;  /* 0x00000080ff80723e */ /* 0x000fca00000010ff */
[----:B------:R0:W-:Y:S06]  /*34f0*/  @P1 STG.E.U16 desc[UR40][R6.64], R128 ;  /* 0x0000008006001986 */ /* 0x0001ec000c101528 */
[----:B------:R-:W-:Y:S05]  /*3500*/  @!P2 BRA `(.L_x_36) ;  /* 0x000000000004a947 */ /* 0x000fea0003800000 */
[----:B------:R1:W5:Y:S02]  /*3510*/  LDG.E.LTC128B.U16 R150, desc[UR40][R8.64+0x2] ;  /* 0x0000022808967981 */ /* 0x000364000c1e1520 */
.L_x_36:
[----:B------:R-:W-:Y:S05]  /*3520*/  BSYNC B1 ;  /* 0x0000000000017941 */ /* 0x000fea0003800000 */
.L_x_35:
[----:B-----5:R-:W-:Y:S01]  /*3530*/  IMAD.U32 R14, R150, 0x10000, RZ ;  /* 0x00010000960e7824 */ /* 0x020fe200078e00ff */
[----:B------:R-:W-:Y:S01]  /*3540*/  ISETP.GT.AND P1, PT, R0, 0x8, P0 ;  /* 0x000000080000780c */ /* 0x000fe20000724270 */
[----:B------:R-:W-:-:S04]  /*3550*/  IMAD.WIDE.U32 R158, R149, R140, R144 ;  /* 0x0000008c959e7225 */ /* 0x000fc800078e0090 */
[----:B------:R-:W-:Y:S01]  /*3560*/  FMUL R14, R14, R139 ;  /* 0x0000008b0e0e7220 */ /* 0x000fe20000400000 */
[----:B------:R-:W-:Y:S01]  /*3570*/  IMAD.IADD R161, R151, 0x1, R159 ;  /* 0x0000000197a17824 */ /* 0x000fe200078e029f */
[----:B------:R-:W-:Y:S02]  /*3580*/  IADD3 R15, P4, R142, R158, RZ ;  /* 0x0000009e8e0f7210 */ /* 0x000fe40007f9e0ff */
[----:B------:R-:W-:-:S03]  /*3590*/  FFMA R129, R129, R136, R14 ;  /* 0x0000008881817223 */ /* 0x000fc6000000000e */
[----:B0-----:R-:W-:Y:S02]  /*35a0*/  IMAD.X R128, R161, 0x1, R147, P4 ;  /* 0x00000001a1807824 */ /* 0x001fe400020e0693 */
[----:B------:R-:W-:Y:S02]  /*35b0*/  F2FP.BF16.F32.PACK_AB R129, RZ, R129 ;  /* 0x00000081ff81723e */ /* 0x000fe400000010ff */
[----:B------:R-:W-:Y:S02]  /*35c0*/  LEA R14, P4, R15, R12, 0x1 ;  /* 0x0000000c0f0e7211 */ /* 0x000fe400078808ff */
[----:B------:R-:W-:Y:S02]  /*35d0*/  PRMT R152, R129, 0x7610, R152 ;  /* 0x0000761081987816 */ /* 0x000fe40000000098 */
[----:B------:R-:W-:-:S03]  /*35e0*/  LEA.HI.X R15, R15, R13, R128, 0x1, P4 ;  /* 0x0000000d0f0f7211 */ /* 0x000fc600020f0c80 */
[----:B------:R0:W-:Y:S04]  /*35f0*/  @P2 STG.E.U16 desc[UR40][R6.64+0x2], R152 ;  /* 0x0000029806002986 */ /* 0x0001e8000c101528 */
[----:B------:R2:W3:Y:S01]  /*3600*/  @P1 LDG.E.LTC128B.U16 R150, desc[UR40][R14.64] ;  /* 0x000000280e961981 */ /* 0x0004e2000c1e1520 */
[C---:B------:R-:W-:Y:S01]  /*3610*/  IMAD.SHL.U32 R153, R4.reuse, 0x10, RZ ;  /* 0x0000001004997824 */ /* 0x040fe200078e00ff */
[----:B------:R-:W-:Y:S01]  /*3620*/  SHF.L.U64.HI R155, R4, 0x4, R5 ;  /* 0x00000004049b7819 */ /* 0x000fe20000010205 */
[----:B------:R-:W-:Y:S01]  /*3630*/  BSSY B1, `(.L_x_37) ;  /* 0x0000011000017945 */ /* 0x000fe20003800000 */
[----:B------:R-:W-:-:S05]  /*3640*/  IADD3 R156, P2, R10, R158, RZ ;  /* 0x0000009e0a9c7210 */ /* 0x000fca0007f5e0ff */
[----:B------:R-:W-:Y:S01]  /*3650*/  IMAD.X R157, R11, 0x1, R161, P2 ;  /* 0x000000010b9d7824 */ /* 0x000fe200010e06a1 */
[----:B------:R-:W-:Y:S01]  /*3660*/  ISETP.GT.AND P2, PT, R0, 0x8, P3 ;  /* 0x000000080000780c */ /* 0x000fe20001f44270 */
[----:B------:R-:W-:-:S03]  /*3670*/  IMAD.WIDE.U32 R156, R137, R20, R156 ;  /* 0x00000014899c7225 */ /* 0x000fc600078e009c */
[----:B--2---:R-:W-:Y:S01]  /*3680*/  LEA R14, P5, R156, R12, 0x1 ;  /* 0x0000000c9c0e7211 */ /* 0x004fe200078a08ff */
[----:B---3--:R-:W-:-:S04]  /*3690*/  IMAD.U32 R128, R150, 0x10000, RZ ;  /* 0x0001000096807824 */ /* 0x008fc800078e00ff */
[----:B------:R-:W-:Y:S01]  /*36a0*/  FMUL R129, R128, R139 ;  /* 0x0000008b80817220 */ /* 0x000fe20000400000 */
[----:B------:R-:W-:-:S03]  /*36b0*/  IADD3 R128, P4, R153, R6, RZ ;  /* 0x0000000699807210 */ /* 0x000fc60007f9e0ff */
[----:B------:R-:W-:Y:S01]  /*36c0*/  FFMA R129, R130, R136, R129 ;  /* 0x0000008882817223 */ /* 0x000fe20000000081 */
[----:B------:R-:W-:-:S04]  /*36d0*/  IMAD.IADD R130, R21, 0x1, R157 ;  /* 0x0000000115827824 */ /* 0x000fc800078e029d */
[----:B0-----:R-:W-:Y:S01]  /*36e0*/  F2FP.BF16.F32.PACK_AB R152, RZ, R129 ;  /* 0x00000081ff98723e */ /* 0x001fe200000010ff */
[----:B------:R-:W-:Y:S01]  /*36f0*/  IMAD.X R129, R155, 0x1, R7, P4 ;  /* 0x000000019b817824 */ /* 0x000fe200020e0607 */
[----:B------:R-:W-:-:S04]  /*3700*/  LEA.HI.X R15, R156, R13, R130, 0x1, P5 ;  /* 0x0000000d9c0f7211 */ /* 0x000fc800028f0c82 */
[----:B------:R0:W-:Y:S01]  /*3710*/  @P1 STG.E.U16 desc[UR40][R128.64], R152 ;  /* 0x0000009880001986 */ /* 0x0001e2000c101528 */
[----:B------:R-:W-:Y:S05]  /*3720*/  @!P2 BRA `(.L_x_38) ;  /* 0x000000000004a947 */ /* 0x000fea0003800000 */
[----:B------:R2:W5:Y:S02]  /*3730*/  LDG.E.LTC128B.U16 R150, desc[UR40][R14.64+0x2] ;  /* 0x000002280e967981 */ /* 0x000564000c1e1520 */
.L_x_38:
[----:B------:R-:W-:Y:S05]  /*3740*/  BSYNC B1 ;  /* 0x0000000000017941 */ /* 0x000fea0003800000 */
.L_x_37:
[----:B-----5:R-:W-:Y:S01]  /*3750*/  IMAD.U32 R130, R150, 0x10000, RZ ;  /* 0x0001000096827824 */ /* 0x020fe200078e00ff */
[----:B------:R-:W-:Y:S01]  /*3760*/  ISETP.GT.AND P1, PT, R3, 0x8, PT ;  /* 0x000000080300780c */ /* 0x000fe20003f24270 */
[----:B------:R-:W-:Y:S01]  /*3770*/  BSSY B1, `(.L_x_39) ;  /* 0x000000c000017945 */ /* 0x000fe20003800000 */
[----:B------:R-:W-:Y:S02]  /*3780*/  IMAD R157, R141, 0x78, RZ ;  /* 0x000000788d9d7824 */ /* 0x000fe400078e02ff */
[----:B------:R-:W-:Y:S01]  /*3790*/  FMUL R130, R130, R139 ;  /* 0x0000008b82827220 */ /* 0x000fe20000400000 */
[----:B------:R-:W-:-:S03]  /*37a0*/  ISETP.GT.AND P4, PT, R0, RZ, P1 ;  /* 0x000000ff0000720c */ /* 0x000fc60000f84270 */
[----:B------:R-:W-:Y:S01]  /*37b0*/  FFMA R130, R131, R136, R130 ;  /* 0x0000008883827223 */ /* 0x000fe20000000082 */
[----:B------:R-:W-:-:S04]  /*37c0*/  IMAD.MOV.U32 R131, RZ, RZ, R161 ;  /* 0x000000ffff837224 */ /* 0x000fc800078e00a1 */
[----:B------:R-:W-:-:S04]  /*37d0*/  F2FP.BF16.F32.PACK_AB R130, RZ, R130 ;  /* 0x00000082ff82723e */ /* 0x000fc800000010ff */
[----:B0-----:R-:W-:Y:S01]  /*37e0*/  PRMT R152, R130, 0x7610, R152 ;  /* 0x0000761082987816 */ /* 0x001fe20000000098 */
[----:B------:R-:W-:-:S04]  /*37f0*/  IMAD.MOV.U32 R130, RZ, RZ, R158 ;  /* 0x000000ffff827224 */ /* 0x000fc800078e009e */
[----:B------:R0:W-:Y:S01]  /*3800*/  @P2 STG.E.U16 desc[UR40][R128.64+0x2], R152 ;  /* 0x0000029880002986 */ /* 0x0001e2000c101528 */
[----:B------:R-:W-:Y:S05]  /*3810*/  @!P4 BRA `(.L_x_40) ;  /* 0x000000000004c947 */ /* 0x000fea0003800000 */
[----:B------:R3:W5:Y:S02]  /*3820*/  LDG.E.LTC128B.U16 R150, desc[UR40][R8.64+0x10] ;  /* 0x0000102808967981 */ /* 0x000764000c1e1520 */
.L_x_40:
[----:B------:R-:W-:Y:S05]  /*3830*/  BSYNC B1 ;  /* 0x0000000000017941 */ /* 0x000fea0003800000 */
.L_x_39:
[----:B0----5:R-:W-:Y:S01]  /*3840*/  IMAD.U32 R152, R150, 0x10000, RZ ;  /* 0x0001000096987824 */ /* 0x021fe200078e00ff */
[----:B------:R-:W-:Y:S01]  /*3850*/  BSSY B1, `(.L_x_41) ;  /* 0x000000d000017945 */ /* 0x000fe20003800000 */
[----:B------:R-:W-:-:S04]  /*3860*/  IMAD.WIDE.U32 R130, R140, 0x78, R130 ;  /* 0x000000788c827825 */ /* 0x000fc800078e0082 */
[----:B------:R-:W-:Y:S01]  /*3870*/  FMUL R141, R152, R139 ;  /* 0x0000008b988d7220 */ /* 0x000fe20000400000 */
[----:B------:R-:W-:Y:S01]  /*3880*/  IMAD.IADD R159, R131, 0x1, R157 ;  /* 0x00000001839f7824 */ /* 0x000fe200078e029d */
[----:B------:R-:W-:Y:S02]  /*3890*/  IADD3 R152, P2, P5, R142, R130, R144 ;  /* 0x000000828e987210 */ /* 0x000fe40007d5e090 */
[----:B------:R-:W-:Y:S02]  /*38a0*/  FFMA R141, R132, R136, R141 ;  /* 0x00000088848d7223 */ /* 0x000fe4000000008d */
[----:B------:R-:W-:-:S03]  /*38b0*/  IADD3.X R154, R147, R159, R145, P2, P5 ;  /* 0x0000009f939a7210 */ /* 0x000fc600017ea491 */
[----:B------:R-:W-:Y:S02]  /*38c0*/  F2FP.BF16.F32.PACK_AB R141, RZ, R141 ;  /* 0x0000008dff8d723e */ /* 0x000fe400000010ff */
[----:B------:R-:W-:-:S03]  /*38d0*/  ISETP.GT.AND P2, PT, R3, 0x9, PT ;  /* 0x000000090300780c */ /* 0x000fc60003f44270 */
[----:B------:R0:W-:Y:S01]  /*38e0*/  @P4 STG.E.U16 desc[UR40][R6.64+0x10], R141 ;  /* 0x0000108d06004986 */ /* 0x0001e2000c101528 */
[----:B------:R-:W-:-:S13]  /*38f0*/  ISETP.GT.AND P5, PT, R0, RZ, P2 ;  /* 0x000000ff0000720c */ /* 0x000fda00017a4270 */
[----:B0-----:R-:W-:Y:S05]  /*3900*/  @!P5 BRA `(.L_x_42) ;  /* 0x000000000004d947 */ /* 0x001fea0003800000 */
[----:B------:R0:W5:Y:S02]  /*3910*/  LDG.E.LTC128B.U16 R150, desc[UR40][R8.64+0x12] ;  /* 0x0000122808967981 */ /* 0x000164000c1e1520 */
.L_x_42:
[----:B------:R-:W-:Y:S05]  /*3920*/  BSYNC B1 ;  /* 0x0000000000017941 */ /* 0x000fea0003800000 */
.L_x_41:
[----:B-----5:R-:W-:Y:S01]  /*3930*/  IMAD.U32 R132, R150, 0x10000, RZ ;  /* 0x0001000096847824 */ /* 0x020fe200078e00ff */
[----:B------:R-:W-:Y:S01]  /*3940*/  ISETP.GT.AND P4, PT, R0, 0x8, P1 ;  /* 0x000000080000780c */ /* 0x000fe20000f84270 */
[----:B------:R-:W-:Y:S02]  /*3950*/  BSSY B1, `(.L_x_43) ;  /* 0x0000007000017945 */ /* 0x000fe40003800000 */
[----:B------:R-:W-:-:S04]  /*3960*/  FMUL R132, R132, R139 ;  /* 0x0000008b84847220 */ /* 0x000fc80000400000 */
[----:B------:R-:W-:-:S05]  /*3970*/  FFMA R132, R133, R136, R132 ;  /* 0x0000008885847223 */ /* 0x000fca0000000084 */
[----:B------:R-:W-:-:S05]  /*3980*/  F2FP.BF16.F32.PACK_AB R132, RZ, R132 ;  /* 0x00000084ff84723e */ /* 0x000fca00000010ff */
[----:B------:R4:W-:Y:S01]  /*3990*/  @P5 STG.E.U16 desc[UR40][R6.64+0x12], R132 ;  /* 0x0000128406005986 */ /* 0x0009e2000c101528 */
[----:B------:R-:W-:Y:S05]  /*39a0*/  @!P4 BRA `(.L_x_44) ;  /* 0x000000000004c947 */ /* 0x000fea0003800000 */
[----:B------:R0:W5:Y:S02]  /*39b0*/  LDG.E.LTC128B.U16 R150, desc[UR40][R14.64+0x10] ;  /* 0x000010280e967981 */ /* 0x000164000c1e1520 */
.L_x_44:
[----:B------:R-:W-:Y:S05]  /*39c0*/  BSYNC B1 ;  /* 0x0000000000017941 */ /* 0x000fea0003800000 */
.L_x_43:
[----:B----45:R-:W-:Y:S01]  /*39d0*/  IMAD.U32 R132, R150, 0x10000, RZ ;  /* 0x0001000096847824 */ /* 0x030fe200078e00ff */
        /* <DEDUP_REMOVED lines=8> */
.L_x_46:
[----:B------:R-:W-:Y:S05]  /*3a60*/  BSYNC B1 ;  /* 0x0000000000017941 */ /* 0x000fea0003800000 */
.L_x_45:
[----:B-----5:R-:W-:Y:S01]  /*3a70*/  IMAD.U32 R132, R150, 0x10000, RZ ;  /* 0x0001000096847824 */ /* 0x020fe200078e00ff */
[----:B------:R-:W-:-:S03]  /*3a80*/  IADD3 R131, P4, R142, R130, RZ ;  /* 0x000000828e837210 */ /* 0x000fc60007f9e0ff */
[----:B------:R-:W-:Y:S02]  /*3a90*/  FMUL R132, R132, R139 ;  /* 0x0000008b84847220 */ /* 0x000fe40000400000 */
[----:B------:R-:W-:Y:S01]  /*3aa0*/  IMAD.X R146, R159, 0x1, R147, P4 ;  /* 0x000000019f927824 */ /* 0x000fe200020e0693 */
[----:B------:R-:W-:Y:S01]  /*3ab0*/  LEA R130, P4, R131, R12, 0x1 ;  /* 0x0000000c83827211 */ /* 0x000fe200078808ff */
[----:B------:R-:W-:-:S03]  /*3ac0*/  FFMA R132, R135, R136, R132 ;  /* 0x0000008887847223 */ /* 0x000fc60000000084 */
[----:B------:R-:W-:Y:S02]  /*3ad0*/  LEA.HI.X R131, R131, R13, R146, 0x1, P4 ;  /* 0x0000000d83837211 */ /* 0x000fe400020f0c92 */
[----:B------:R-:W-:-:S04]  /*3ae0*/  F2FP.BF16.F32.PACK_AB R132, RZ, R132 ;  /* 0x00000084ff84723e */ /* 0x000fc800000010ff */
[----:B----4-:R-:W-:-:S05]  /*3af0*/  PRMT R133, R132, 0x7610, R133 ;  /* 0x0000761084857816 */ /* 0x010fca0000000085 */
[----:B------:R4:W-:Y:S01]  /*3b00*/  @P5 STG.E.U16 desc[UR40][R128.64+0x12], R133 ;  /* 0x0000128580005986 */ /* 0x0009e2000c101528 */
[----:B------:R-:W-:-:S13]  /*3b10*/  ISETP.GT.AND P5, PT, R0, 0x80, P0 ;  /* 0x000000800000780c */ /* 0x000fda00007a4270 */
[----:B------:R1:W2:Y:S01]  /*3b20*/  @P5 LDG.E.LTC128B.U16 R150, desc[UR40][R130.64] ;  /* 0x0000002882965981 */ /* 0x0002a2000c1e1520 */
[----:B------:R-:W-:Y:S01]  /*3b30*/  IMAD.WIDE.U32 R142, R140, 0x78, R144 ;  /* 0x000000788c8e7825 */ /* 0x000fe200078e0090 */
[----:B------:R-:W-:Y:S03]  /*3b40*/  BSSY B1, `(.L_x_47) ;  /* 0x0000016000017945 */ /* 0x000fe60003800000 */
[----:B------:R-:W-:Y:S02]  /*3b50*/  IMAD.IADD R147, R157, 0x1, R143 ;  /* 0x000000019d937824 */ /* 0x000fe400078e028f */
[----:B------:R-:W-:Y:S02]  /*3b60*/  IMAD.MOV.U32 R146, RZ, RZ, R142 ;  /* 0x000000ffff927224 */ /* 0x000fe400078e008e */
[----:B------:R-:W-:Y:S02]  /*3b70*/  IMAD R5, R5, 0xf0, RZ ;  /* 0x000000f005057824 */ /* 0x000fe400078e02ff */
[----:B----4-:R-:W-:-:S03]  /*3b80*/  IMAD.WIDE.U32 R132, R149, R140, R146 ;  /* 0x0000008c95847225 */ /* 0x010fc600078e0092 */
[----:B------:R-:W-:-:S04]  /*3b90*/  IADD3 R134, P4, R10, R132, RZ ;  /* 0x000000840a867210 */ /* 0x000fc80007f9e0ff */
[----:B------:R-:W-:-:S03]  /*3ba0*/  IADD3.X R135, R11, R151, R133, P4, !PT ;  /* 0x000000970b877210 */ /* 0x000fc600027fe485 */
[----:B------:R-:W-:-:S04]  /*3bb0*/  IMAD.WIDE.U32 R134, R137, R20, R134 ;  /* 0x0000001489867225 */ /* 0x000fc800078e0086 */
[----:B-1----:R-:W-:Y:S01]  /*3bc0*/  IMAD.IADD R131, R21, 0x1, R135 ;  /* 0x0000000115837824 */ /* 0x002fe200078e0287 */
[----:B------:R-:W-:-:S04]  /*3bd0*/  LEA R130, P4, R134, R12, 0x1 ;  /* 0x0000000c86827211 */ /* 0x000fc800078808ff */
[----:B------:R-:W-:Y:S02]  /*3be0*/  LEA.HI.X R131, R134, R13, R131, 0x1, P4 ;  /* 0x0000000d86837211 */ /* 0x000fe400020f0c83 */
[----:B------:R-:W-:Y:S01]  /*3bf0*/  ISETP.GT.AND P4, PT, R0, 0x80, P3 ;  /* 0x000000800000780c */ /* 0x000fe20001f84270 */
[----:B--2---:R-:W-:-:S04]  /*3c00*/  IMAD.U32 R132, R150, 0x10000, RZ ;  /* 0x0001000096847824 */ /* 0x004fc800078e00ff */
[----:B------:R-:W-:-:S04]  /*3c10*/  FMUL R133, R132, R139 ;  /* 0x0000008b84857220 */ /* 0x000fc80000400000 */
[----:B------:R-:W-:Y:S01]  /*3c20*/  FFMA R120, R120, R136, R133 ;  /* 0x0000008878787223 */ /* 0x000fe20000000085 */
[----:B------:R-:W-:-:S04]  /*3c30*/  IMAD.WIDE.U32 R132, R4, 0xf0, R128 ;  /* 0x000000f004847825 */ /* 0x000fc800078e0080 */
[----:B------:R-:W-:Y:S01]  /*3c40*/  F2FP.BF16.F32.PACK_AB R120, RZ, R120 ;  /* 0x00000078ff78723e */ /* 0x000fe200000010ff */
[----:B------:R-:W-:Y:S02]  /*3c50*/  IMAD.IADD R135, R133, 0x1, R5 ;  /* 0x0000000185877824 */ /* 0x000fe400078e0205 */
[----:B------:R-:W-:-:S05]  /*3c60*/  @P5 IMAD.MOV.U32 R134, RZ, RZ, R132 ;  /* 0x000000ffff865224 */ /* 0x000fca00078e0084 */
[----:B------:R1:W-:Y:S01]  /*3c70*/  @P5 STG.E.U16 desc[UR40][R134.64], R120 ;  /* 0x0000007886005986 */ /* 0x0003e2000c101528 */
[----:B------:R-:W-:Y:S05]  /*3c80*/  @!P4 BRA `(.L_x_48) ;  /* 0x000000000004c947 */ /* 0x000fea0003800000 */
[----:B------:R2:W5:Y:S02]  /*3c90*/  LDG.E.LTC128B.U16 R150, desc[UR40][R130.64+0x2] ;  /* 0x0000022882967981 */ /* 0x000564000c1e1520 */
.L_x_48:
[----:B------:R-:W-:Y:S05]  /*3ca0*/  BSYNC B1 ;  /* 0x0000000000017941 */ /* 0x000fea0003800000 */
.L_x_47:
[----:B-1---5:R-:W-:Y:S01]  /*3cb0*/  IMAD.U32 R120, R150, 0x10000, RZ ;  /* 0x0001000096787824 */ /* 0x022fe200078e00ff */
[----:B------:R-:W-:Y:S01]  /*3cc0*/  IADD3 R142, P5, R144, R142, RZ ;  /* 0x0000008e908e7210 */ /* 0x000fe20007fbe0ff */
[----:B------:R-:W-:Y:S01]  /*3cd0*/  @P4 IMAD.MOV.U32 R144, RZ, RZ, R132 ;  /* 0x000000ffff904224 */ /* 0x000fe200078e0084 */
[----:B------:R-:W-:Y:S01]  /*3ce0*/  ISETP.GT.AND P0, PT, R0, 0x88, P0 ;  /* 0x000000880000780c */ /* 0x000fe20000704270 */
[----:B------:R-:W-:Y:S01]  /*3cf0*/  FMUL R120, R120, R139 ;  /* 0x0000008b78787220 */ /* 0x000fe20000400000 */
[----:B------:R-:W-:Y:S01]  /*3d00*/  BSSY B1, `(.L_x_49) ;  /* 0x000000d000017945 */ /* 0x000fe20003800000 */
[----:B------:R-:W-:Y:S02]  /*3d10*/  IMAD.X R143, R147, 0x1, R145, P5 ;  /* 0x00000001938f7824 */ /* 0x000fe400028e0691 */
[----:B------:R-:W-:Y:S01]  /*3d20*/  FFMA R120, R121, R136, R120 ;  /* 0x0000008879787223 */ /* 0x000fe20000000078 */
[----:B------:R-:W-:Y:S02]  /*3d30*/  @P4 IMAD.MOV.U32 R145, RZ, RZ, R135 ;  /* 0x000000ffff914224 */ /* 0x000fe400078e0087 */
[----:B------:R-:W-:-:S02]  /*3d40*/  IMAD.WIDE.U32 R140, R149, R140, R142 ;  /* 0x0000008c958c7225 */ /* 0x000fc400078e008e */
[----:B------:R-:W-:Y:S02]  /*3d50*/  F2FP.BF16.F32.PACK_AB R120, RZ, R120 ;  /* 0x00000078ff78723e */ /* 0x000fe400000010ff */
[----:B------:R-:W-:Y:S02]  /*3d60*/  IADD3 R142, P5, R10, R140, RZ ;  /* 0x0000008c0a8e7210 */ /* 0x000fe40007fbe0ff */
[----:B------:R-:W-:-:S05]  /*3d70*/  PRMT R121, R120, 0x7610, R121 ;  /* 0x0000761078797816 */ /* 0x000fca0000000079 */
[----:B------:R1:W-:Y:S01]  /*3d80*/  @P4 STG.E.U16 desc[UR40][R144.64+0x2], R121 ;  /* 0x0000027990004986 */ /* 0x0003e2000c101528 */
[----:B------:R-:W-:-:S04]  /*3d90*/  LEA R120, P4, R152, R12, 0x1 ;  /* 0x0000000c98787211 */ /* 0x000fc800078808ff */
[----:B-1----:R-:W-:Y:S01]  /*3da0*/  LEA.HI.X R121, R152, R13, R154, 0x1, P4 ;  /* 0x0000000d98797211 */ /* 0x002fe200020f0c9a */
[----:B------:R-:W-:Y:S08]  /*3db0*/  @!P0 BRA `(.L_x_50) ;  /* 0x0000000000048947 */ /* 0x000ff00003800000 */
[----:B------:R1:W5:Y:S02]  /*3dc0*/  LDG.E.LTC128B.U16 R150, desc[UR40][R120.64] ;  /* 0x0000002878967981 */ /* 0x000364000c1e1520 */
.L_x_50:
[----:B------:R-:W-:Y:S05]  /*3dd0*/  BSYNC B1 ;  /* 0x0000000000017941 */ /* 0x000fea0003800000 */
.L_x_49:
[----:B-----5:R-:W-:Y:S01]  /*3de0*/  IMAD.U32 R10, R150, 0x10000, RZ ;  /* 0x00010000960a7824 */ /* 0x020fe200078e00ff */
[----:B------:R-:W-:Y:S01]  /*3df0*/  IADD3.X R143, R11, R151, R141, P5, !PT ;  /* 0x000000970b8f7210 */ /* 0x000fe20002ffe48d */
[----:B------:R-:W-:Y:S01]  /*3e00*/  BSSY B1, `(.L_x_51) ;  /* 0x000000e000017945 */ /* 0x000fe20003800000 */
[----:B------:R-:W-:Y:S01]  /*3e10*/  ISETP.GT.AND P3, PT, R0, 0x88, P3 ;  /* 0x000000880000780c */ /* 0x000fe20001f64270 */
[----:B------:R-:W-:Y:S01]  /*3e20*/  FMUL R11, R10, R139 ;  /* 0x0000008b0a0b7220 */ /* 0x000fe20000400000 */
[----:B------:R-:W-:Y:S01]  /*3e30*/  IADD3 R10, P4, R153, R132, RZ ;  /* 0x00000084990a7210 */ /* 0x000fe20007f9e0ff */
[----:B-1----:R-:W-:-:S04]  /*3e40*/  IMAD.WIDE.U32 R120, R137, R20, R142 ;  /* 0x0000001489787225 */ /* 0x002fc800078e008e */
[----:B------:R-:W-:Y:S01]  /*3e50*/  FFMA R11, R122, R136, R11 ;  /* 0x000000887a0b7223 */ /* 0x000fe2000000000b */
[----:B------:R-:W-:Y:S01]  /*3e60*/  IMAD.IADD R21, R21, 0x1, R121 ;  /* 0x0000000115157824 */ /* 0x000fe200078e0279 */
[----:B------:R-:W-:-:S03]  /*3e70*/  LEA R12, P5, R120, R12, 0x1 ;  /* 0x0000000c780c7211 */ /* 0x000fc600078a08ff */
[----:B------:R-:W-:Y:S01]  /*3e80*/  F2FP.BF16.F32.PACK_AB R20, RZ, R11 ;  /* 0x0000000bff14723e */ /* 0x000fe200000010ff */
[----:B------:R-:W-:Y:S01]  /*3e90*/  IMAD.X R11, R135, 0x1, R155, P4 ;  /* 0x00000001870b7824 */ /* 0x000fe200020e069b */
[----:B------:R-:W-:-:S04]  /*3ea0*/  LEA.HI.X R13, R120, R13, R21, 0x1, P5 ;  /* 0x0000000d780d7211 */ /* 0x000fc800028f0c15 */
[----:B------:R1:W-:Y:S01]  /*3eb0*/  @P0 STG.E.U16 desc[UR40][R10.64], R20 ;  /* 0x000000140a000986 */ /* 0x0003e2000c101528 */
[----:B------:R-:W-:Y:S05]  /*3ec0*/  @!P3 BRA `(.L_x_52) ;  /* 0x000000000004b947 */ /* 0x000fea0003800000 */
[----:B------:R4:W5:Y:S02]  /*3ed0*/  LDG.E.LTC128B.U16 R150, desc[UR40][R12.64+0x2] ;  /* 0x000002280c967981 */ /* 0x000964000c1e1520 */
.L_x_52:
[----:B------:R-:W-:Y:S05]  /*3ee0*/  BSYNC B1 ;  /* 0x0000000000017941 */ /* 0x000fea0003800000 */
.L_x_51:
[----:B-1---5:R-:W-:Y:S01]  /*3ef0*/  IMAD.U32 R20, R150, 0x10000, RZ ;  /* 0x0001000096147824 */ /* 0x022fe200078e00ff */
        /* <DEDUP_REMOVED lines=8> */
.L_x_54:
[----:B------:R-:W-:Y:S05]  /*3f80*/  BSYNC B1 ;  /* 0x0000000000017941 */ /* 0x000fea0003800000 */
.L_x_53:
[----:B-1---5:R-:W-:Y:S01]  /*3f90*/  IMAD.U32 R20, R150, 0x10000, RZ ;  /* 0x0001000096147824 */ /* 0x022fe200078e00ff */
[----:B------:R-:W-:Y:S01]  /*3fa0*/  ISETP.GT.AND P3, PT, R0, 0x80, P2 ;  /* 0x000000800000780c */ /* 0x000fe20001764270 */
[----:B------:R-:W-:Y:S02]  /*3fb0*/  BSSY B1, `(.L_x_55) ;  /* 0x000000a000017945 */ /* 0x000fe40003800000 */
[----:B------:R-:W-:Y:S01]  /*3fc0*/  FMUL R21, R20, R139 ;  /* 0x0000008b14157220 */ /* 0x000fe20000400000 */
[----:B------:R-:W-:-:S03]  /*3fd0*/  @P0 IMAD.MOV.U32 R20, RZ, RZ, R132 ;  /* 0x000000ffff140224 */ /* 0x000fc600078e0084 */
[----:B------:R-:W-:-:S05]  /*3fe0*/  FFMA R21, R124, R136, R21 ;  /* 0x000000887c157223 */ /* 0x000fca0000000015 */
[----:B------:R-:W-:-:S04]  /*3ff0*/  F2FP.BF16.F32.PACK_AB R21, RZ, R21 ;  /* 0x00000015ff15723e */ /* 0x000fc800000010ff */
[----:B------:R-:W-:Y:S01]  /*4000*/  PRMT R120, R21, 0x7610, R120 ;  /* 0x0000761015787816 */ /* 0x000fe20000000078 */
[----:B------:R-:W-:-:S05]  /*4010*/  @P0 IMAD.MOV.U32 R21, RZ, RZ, R135 ;  /* 0x000000ffff150224 */ /* 0x000fca00078e0087 */
[----:B------:R1:W-:Y:S01]  /*4020*/  @P0 STG.E.U16 desc[UR40][R20.64+0x10], R120 ;  /* 0x0000107814000986 */ /* 0x0003e2000c101528 */
[----:B------:R-:W-:Y:S05]  /*4030*/  @!P3 BRA `(.L_x_56) ;  /* 0x000000000004b947 */ /* 0x000fea0003800000 */
[----:B------:R0:W5:Y:S02]  /*4040*/  LDG.E.LTC128B.U16 R150, desc[UR40][R130.64+0x12] ;  /* 0x0000122882967981 */ /* 0x000164000c1e1520 */
.L_x_56:
[----:B------:R-:W-:Y:S05]  /*4050*/  BSYNC B1 ;  /* 0x0000000000017941 */ /* 0x000fea0003800000 */
.L_x_55:
[----:B-1---5:R-:W-:Y:S01]  /*4060*/  IMAD.U32 R20, R150, 0x10000, RZ ;  /* 0x0001000096147824 */ /* 0x022fe200078e00ff */
[----:B------:R-:W-:Y:S01]  /*4070*/  ISETP.GT.AND P1, PT, R0, 0x88, P1 ;  /* 0x000000880000780c */ /* 0x000fe20000f24270 */
[----:B------:R-:W-:Y:S01]  /*4080*/  @P3 IMAD.MOV.U32 R133, RZ, RZ, R135 ;  /* 0x000000ffff853224 */ /* 0x000fe200078e0087 */
[----:B------:R-:W-:Y:S01]  /*4090*/  BSSY B1, `(.L_x_57) ;  /* 0x0000007000017945 */ /* 0x000fe20003800000 */
[----:B------:R-:W-:-:S04]  /*40a0*/  FMUL R20, R20, R139 ;  /* 0x0000008b14147220 */ /* 0x000fc80000400000 */
[----:B------:R-:W-:-:S05]  /*40b0*/  FFMA R20, R125, R136, R20 ;  /* 0x000000887d147223 */ /* 0x000fca0000000014 */
[----:B------:R-:W-:-:S05]  /*40c0*/  F2FP.BF16.F32.PACK_AB R20, RZ, R20 ;  /* 0x00000014ff14723e */ /* 0x000fca00000010ff */
[----:B------:R1:W-:Y:S01]  /*40d0*/  @P3 STG.E.U16 desc[UR40][R132.64+0x12], R20 ;  /* 0x0000121484003986 */ /* 0x0003e2000c101528 */
[----:B------:R-:W-:Y:S05]  /*40e0*/  @!P1 BRA `(.L_x_58) ;  /* 0x0000000000049947 */ /* 0x000fea0003800000 */
[----:B------:R0:W5:Y:S02]  /*40f0*/  LDG.E.LTC128B.U16 R150, desc[UR40][R12.64+0x10] ;  /* 0x000010280c967981 */ /* 0x000164000c1e1520 */
.L_x_58:
[----:B------:R-:W-:Y:S05]  /*4100*/  BSYNC B1 ;  /* 0x0000000000017941 */ /* 0x000fea0003800000 */
.L_x_57:
        /* <DEDUP_REMOVED lines=9> */
.L_x_60:
[----:B------:R-:W-:Y:S05]  /*41a0*/  BSYNC B1 ;  /* 0x0000000000017941 */ /* 0x000fea0003800000 */
.L_x_59:
[----:B-----5:R-:W-:Y:S01]  /*41b0*/  IMAD.U32 R20, R150, 0x10000, RZ ;  /* 0x0001000096147824 */ /* 0x020fe200078e00ff */
[----:B------:R-:W-:Y:S01]  /*41c0*/  ISETP.GT.AND P3, PT, R3, 0x10, PT ;  /* 0x000000100300780c */ /* 0x000fe20003f64270 */
[----:B------:R-:W-:Y:S02]  /*41d0*/  BSSY B1, `(.L_x_61) ;  /* 0x0000008000017945 */ /* 0x000fe40003800000 */
[----:B------:R-:W-:Y:S01]  /*41e0*/  FMUL R20, R20, R139 ;  /* 0x0000008b14147220 */ /* 0x000fe20000400000 */
[----:B------:R-:W-:-:S03]  /*41f0*/  ISETP.GT.AND P0, PT, R0, RZ, P3 ;  /* 0x000000ff0000720c */ /* 0x000fc60001f04270 */
[----:B------:R-:W-:-:S05]  /*4200*/  FFMA R20, R127, R136, R20 ;  /* 0x000000887f147223 */ /* 0x000fca0000000014 */
[----:B------:R-:W-:-:S05]  /*4210*/  F2FP.BF16.F32.PACK_AB R20, RZ, R20 ;  /* 0x00000014ff14723e */ /* 0x000fca00000010ff */
[----:B------:R0:W-:Y:S01]  /*4220*/  @P2 STG.E.U16 desc[UR40][R10.64+0x12], R20 ;  /* 0x000012140a002986 */ /* 0x0001e2000c101528 */
[----:B------:R-:W-:Y:S05]  /*4230*/  @!P0 BRA `(.L_x_62) ;  /* 0x0000000000048947 */ /* 0x000fea0003800000 */
[----:B------:R0:W5:Y:S02]  /*4240*/  LDG.E.LTC128B.U16 R150, desc[UR40][R8.64+0x20] ;  /* 0x0000202808967981 */ /* 0x000164000c1e1520 */
.L_x_62:
[----:B------:R-:W-:Y:S05]  /*4250*/  BSYNC B1 ;  /* 0x0000000000017941 */ /* 0x000fea0003800000 */
.L_x_61:
[----:B01---5:R-:W-:Y:S01]  /*4260*/  IMAD.U32 R10, R150, 0x10000, RZ ;  /* 0x00010000960a7824 */ /* 0x023fe200078e00ff */
        /* <DEDUP_REMOVED lines=9> */
.L_x_64:
[----:B------:R-:W-:Y:S05]  /*4300*/  BSYNC B1 ;  /* 0x0000000000017941 */ /* 0x000fea0003800000 */
.L_x_63:
        /* <DEDUP_REMOVED lines=9> */
.L_x_66:
[----:B------:R-:W-:Y:S05]  /*43a0*/  BSYNC B1 ;  /* 0x0000000000017941 */ /* 0x000fea0003800000 */
.L_x_65:
[----:B0----5:R-:W-:Y:S01]  /*43b0*/  IMAD.U32 R10, R150, 0x10000, RZ ;  /* 0x00010000960a7824 */ /* 0x021fe200078e00ff */
        /* <DEDUP_REMOVED lines=8> */
.L_x_68:
[----:B------:R-:W-:Y:S05]  /*4440*/  BSYNC B1 ;  /* 0x0000000000017941 */ /* 0x000fea0003800000 */
.L_x_67:
        /* <DEDUP_REMOVED lines=10> */
.L_x_70:
[----:B------:R-:W-:Y:S05]  /*44f0*/  BSYNC B1 ;  /* 0x0000000000017941 */ /* 0x000fea0003800000 */
.L_x_69:
[----:B0----5:R-:W-:Y:S01]  /*4500*/  IMAD.U32 R10, R150, 0x10000, RZ ;  /* 0x00010000960a7824 */ /* 0x021fe200078e00ff */
        /* <DEDUP_REMOVED lines=9> */
.L_x_72:
[----:B------:R-:W-:Y:S05]  /*45a0*/  BSYNC B1 ;  /* 0x0000000000017941 */ /* 0x000fea0003800000 */
.L_x_71:
        /* <DEDUP_REMOVED lines=9> */
.L_x_74:
[----:B------:R-:W-:Y:S05]  /*4640*/  BSYNC B1 ;  /* 0x0000000000017941 */ /* 0x000fea0003800000 */
.L_x_73:
        /* <DEDUP_REMOVED lines=9> */
.L_x_76:
[----:B------:R-:W-:Y:S05]  /*46e0*/  BSYNC B1 ;  /* 0x0000000000017941 */ /* 0x000fea0003800000 */
.L_x_75:
        /* <DEDUP_REMOVED lines=9> */
.L_x_78:
[----:B------:R-:W-:Y:S05]  /*4780*/  BSYNC B1 ;  /* 0x0000000000017941 */ /* 0x000fea0003800000 */
.L_x_77:
[----:B0----5:R-:W-:Y:S01]  /*4790*/  IMAD.U32 R10, R150, 0x10000, RZ ;  /* 0x00010000960a7824 */ /* 0x021fe200078e00ff */
[----:B------:R-:W-:Y:S01]  /*47a0*/  ISETP.GT.AND P4, PT, R0, 0x80, P2 ;  /* 0x000000800000780c */ /* 0x000fe20001784270 */
[----:B------:R-:W-:Y:S02]  /*47b0*/  BSSY B1, `(.L_x_79) ;  /* 0x000000a000017945 */ /* 0x000fe40003800000 */
[----:B------:R-:W-:-:S04]  /*47c0*/  FMUL R11, R10, R139 ;  /* 0x0000008b0a0b7220 */ /* 0x000fc80000400000 */
[----:B------:R-:W-:Y:S01]  /*47d0*/  FFMA R104, R104, R136, R11 ;  /* 0x0000008868687223 */ /* 0x000fe2000000000b */
[----:B------:R-:W-:-:S04]  /*47e0*/  IMAD.WIDE.U32 R10, R4, 0xf0, R128 ;  /* 0x000000f0040a7825 */ /* 0x000fc800078e0080 */
[----:B------:R-:W-:Y:S01]  /*47f0*/  F2FP.BF16.F32.PACK_AB R104, RZ, R104 ;  /* 0x00000068ff68723e */ /* 0x000fe200000010ff */
[----:B------:R-:W-:Y:S02]  /*4800*/  IMAD.IADD R5, R5, 0x1, R11 ;  /* 0x0000000105057824 */ /* 0x000fe400078e020b */
[----:B------:R-:W-:-:S05]  /*4810*/  IMAD.MOV.U32 R4, RZ, RZ, R10 ;  /* 0x000000ffff047224 */ /* 0x000fca00078e000a */
[----:B------:R0:W-:Y:S01]  /*4820*/  @P5 STG.E.U16 desc[UR40][R4.64+0x20], R104 ;  /* 0x0000206804005986 */ /* 0x0001e2000c101528 */
[----:B------:R-:W-:Y:S05]  /*4830*/  @!P4 BRA `(.L_x_80) ;  /* 0x000000000004c947 */ /* 0x000fea0003800000 */
[----:B------:R0:W5:Y:S02]  /*4840*/  LDG.E.LTC128B.U16 R150, desc[UR40][R130.64+0x22] ;  /* 0x0000222882967981 */ /* 0x000164000c1e1520 */
.L_x_80:
[----:B------:R-:W-:Y:S05]  /*4850*/  BSYNC B1 ;  /* 0x0000000000017941 */ /* 0x000fea0003800000 */
.L_x_79:
        /* <DEDUP_REMOVED lines=9> */
.L_x_82:
[----:B------:R-:W-:Y:S05]  /*48f0*/  BSYNC B1 ;  /* 0x0000000000017941 */ /* 0x000fea0003800000 */
.L_x_81:
[----:B0----5:R-:W-:Y:S01]  /*4900*/  IMAD.U32 R20, R150, 0x10000, RZ ;  /* 0x0001000096147824 */ /* 0x021fe200078e00ff */
[----:B------:R-:W-:Y:S01]  /*4910*/  IADD3 R10, P4, R153, R10, RZ ;  /* 0x0000000a990a7210 */ /* 0x000fe20007f9e0ff */
[----:B------:R-:W-:Y:S01]  /*4920*/  BSSY B1, `(.L_x_83) ;  /* 0x0000009000017945 */ /* 0x000fe20003800000 */
[----:B------:R-:W-:Y:S01]  /*4930*/  ISETP.GT.AND P2, PT, R0, 0x88, P2 ;  /* 0x000000880000780c */ /* 0x000fe20001744270 */
[----:B------:R-:W-:-:S04]  /*4940*/  FMUL R11, R20, R139 ;  /* 0x0000008b140b7220 */ /* 0x000fc80000400000 */
[----:B------:R-:W-:-:S05]  /*4950*/  FFMA R11, R106, R136, R11 ;  /* 0x000000886a0b7223 */ /* 0x000fca000000000b */
[----:B------:R-:W-:Y:S01]  /*4960*/  F2FP.BF16.F32.PACK_AB R20, RZ, R11 ;  /* 0x0000000bff14723e */ /* 0x000fe200000010ff */
[----:B------:R-:W-:-:S05]  /*4970*/  IMAD.X R11, R155, 0x1, R5, P4 ;  /* 0x000000019b0b7824 */ /* 0x000fca00020e0605 */
[----:B------:R0:W-:Y:S01]  /*4980*/  @P3 STG.E.U16 desc[UR40][R10.64+0x20], R20 ;  /* 0x000020140a003986 */ /* 0x0001e2000c101528 */
[----:B------:R-:W-:Y:S05]  /*4990*/  @!P2 BRA `(.L_x_84) ;  /* 0x000000000004a947 */ /* 0x000fea0003800000 */
[----:B------:R0:W5:Y:S02]  /*49a0*/  LDG.E.LTC128B.U16 R150, desc[UR40][R12.64+0x22] ;  /* 0x000022280c967981 */ /* 0x000164000c1e1520 */
.L_x_84:
[----:B------:R-:W-:Y:S05]  /*49b0*/  BSYNC B1 ;  /* 0x0000000000017941 */ /* 0x000fea0003800000 */
.L_x_83:
        /* <DEDUP_REMOVED lines=9> */
.L_x_86:
[----:B------:R-:W-:Y:S05]  /*4a50*/  BSYNC B1 ;  /* 0x0000000000017941 */ /* 0x000fea0003800000 */
.L_x_85:
        /* <DEDUP_REMOVED lines=9> */
.L_x_88:
[----:B------:R-:W-:Y:S05]  /*4af0*/  BSYNC B1 ;  /* 0x0000000000017941 */ /* 0x000fea0003800000 */
.L_x_87:
        /* <DEDUP_REMOVED lines=9> */
.L_x_90:
[----:B------:R-:W-:Y:S05]  /*4b90*/  BSYNC B1 ;  /* 0x0000000000017941 */ /* 0x000fea0003800000 */
.L_x_89:
        /* <DEDUP_REMOVED lines=9> */
.L_x_92:
[----:B------:R-:W-:Y:S05]  /*4c30*/  BSYNC B1 ;  /* 0x0000000000017941 */ /* 0x000fea0003800000 */
.L_x_91:
        /* <DEDUP_REMOVED lines=10> */
.L_x_94:
[----:B------:R-:W-:Y:S05]  /*4ce0*/  BSYNC B1 ;  /* 0x0000000000017941 */ /* 0x000fea0003800000 */
.L_x_93:
        /* <DEDUP_REMOVED lines=10> */
.L_x_96:
[----:B------:R-:W-:Y:S05]  /*4d90*/  BSYNC B1 ;  /* 0x0000000000017941 */ /* 0x000fea0003800000 */
.L_x_95:
        /* <DEDUP_REMOVED lines=9> */
.L_x_98:
[----:B------:R-:W-:Y:S05]  /*4e30*/  BSYNC B1 ;  /* 0x0000000000017941 */ /* 0x000fea0003800000 */
.L_x_97:
        /* <DEDUP_REMOVED lines=9> */
.L_x_100:
[----:B------:R-:W-:Y:S05]  /*4ed0*/  BSYNC B1 ;  /* 0x0000000000017941 */ /* 0x000fea0003800000 */
.L_x_99:
        /* <DEDUP_REMOVED lines=10> */
.L_x_102:
[----:B------:R-:W-:Y:S05]  /*4f80*/  BSYNC B1 ;  /* 0x0000000000017941 */ /* 0x000fea0003800000 */
.L_x_101:
        /* <DEDUP_REMOVED lines=10> */
.L_x_104:
[----:B------:R-:W-:Y:S05]  /*5030*/  BSYNC B1 ;  /* 0x0000000000017941 */ /* 0x000fea0003800000 */
.L_x_103:
        /* <DEDUP_REMOVED lines=9> */
.L_x_106:
[----:B------:R-:W-:Y:S05]  /*50d0*/  BSYNC B1 ;  /* 0x0000000000017941 */ /* 0x000fea0003800000 */
.L_x_105:
        /* <DEDUP_REMOVED lines=9> */
.L_x_108:
[----:B------:R-:W-:Y:S05]  /*5170*/  BSYNC B1 ;  /* 0x0000000000017941 */ /* 0x000fea0003800000 */
.L_x_107:
        /* <DEDUP_REMOVED lines=9> */
.L_x_110:
[----:B------:R-:W-:Y:S05]  /*5210*/  BSYNC B1 ;  /* 0x0000000000017941 */ /* 0x000fea0003800000 */
.L_x_109:
        /* <DEDUP_REMOVED lines=9> */
.L_x_112:
[----:B------:R-:W-:Y:S05]  /*52b0*/  BSYNC B1 ;  /* 0x0000000000017941 */ /* 0x000fea0003800000 */
.L_x_111:
        /* <DEDUP_REMOVED lines=9> */
.L_x_114:
[----:B------:R-:W-:Y:S05]  /*5350*/  BSYNC B1 ;  /* 0x0000000000017941 */ /* 0x000fea0003800000 */
.L_x_113:
        /* <DEDUP_REMOVED lines=9> */
.L_x_116:
[----:B------:R-:W-:Y:S05]  /*53f0*/  BSYNC B1 ;  /* 0x0000000000017941 */ /* 0x000fea0003800000 */
.L_x_115:
        /* <DEDUP_REMOVED lines=9> */
.L_x_118:
[----:B------:R-:W-:Y:S05]  /*5490*/  BSYNC B1 ;  /* 0x0000000000017941 */ /* 0x000fea0003800000 */
.L_x_117:
        /* <DEDUP_REMOVED lines=9> */
.L_x_120:
[----:B------:R-:W-:Y:S05]  /*5530*/  BSYNC B1 ;  /* 0x0000000000017941 */ /* 0x000fea0003800000 */
.L_x_119:
        /* <DEDUP_REMOVED lines=9> */
.L_x_122:
[----:B------:R-:W-:Y:S05]  /*55d0*/  BSYNC B1 ;  /* 0x0000000000017941 */ /* 0x000fea0003800000 */
.L_x_121:
        /* <DEDUP_REMOVED lines=9> */
.L_x_124:
[----:B------:R-:W-:Y:S05]  /*5670*/  BSYNC B1 ;  /* 0x0000000000017941 */ /* 0x000fea0003800000 */
.L_x_123:
        /* <DEDUP_REMOVED lines=10> */
.L_x_126:
[----:B------:R-:W-:Y:S05]  /*5720*/  BSYNC B1 ;  /* 0x0000000000017941 */ /* 0x000fea0003800000 */
.L_x_125:
        /* <DEDUP_REMOVED lines=10> */
.L_x_128:
[----:B------:R-:W-:Y:S05]  /*57d0*/  BSYNC B1 ;  /* 0x0000000000017941 */ /* 0x000fea0003800000 */
.L_x_127:
        /* <DEDUP_REMOVED lines=9> */
.L_x_130:
[----:B------:R-:W-:Y:S05]  /*5870*/  BSYNC B1 ;  /* 0x0000000000017941 */ /* 0x000fea0003800000 */
.L_x_129:
        /* <DEDUP_REMOVED lines=9> */
.L_x_132:
[----:B------:R-:W-:Y:S05]  /*5910*/  BSYNC B1 ;  /* 0x0000000000017941 */ /* 0x000fea0003800000 */
.L_x_131:
        /* <DEDUP_REMOVED lines=10> */
.L_x_134:
[----:B------:R-:W-:Y:S05]  /*59c0*/  BSYNC B1 ;  /* 0x0000000000017941 */ /* 0x000fea0003800000 */
.L_x_133:
        /* <DEDUP_REMOVED lines=10> */
.L_x_136:
[----:B------:R-:W-:Y:S05]  /*5a70*/  BSYNC B1 ;  /* 0x0000000000017941 */ /* 0x000fea0003800000 */
.L_x_135:
        /* <DEDUP_REMOVED lines=9> */
.L_x_138:
[----:B------:R-:W-:Y:S05]  /*5b10*/  BSYNC B1 ;  /* 0x0000000000017941 */ /* 0x000fea0003800000 */
.L_x_137:
        /* <DEDUP_REMOVED lines=9> */
.L_x_140:
[----:B------:R-:W-:Y:S05]  /*5bb0*/  BSYNC B1 ;  /* 0x0000000000017941 */ /* 0x000fea0003800000 */
.L_x_139:
        /* <DEDUP_REMOVED lines=9> */
.L_x_142:
[----:B------:R-:W-:Y:S05]  /*5c50*/  BSYNC B1 ;  /* 0x0000000000017941 */ /* 0x000fea0003800000 */
.L_x_141:
        /* <DEDUP_REMOVED lines=9> */
.L_x_144:
[----:B------:R-:W-:Y:S05]  /*5cf0*/  BSYNC B1 ;  /* 0x0000000000017941 */ /* 0x000fea0003800000 */
.L_x_143:
        /* <DEDUP_REMOVED lines=9> */
.L_x_146:
[----:B------:R-:W-:Y:S05]  /*5d90*/  BSYNC B1 ;  /* 0x0000000000017941 */ /* 0x000fea0003800000 */
.L_x_145:
        /* <DEDUP_REMOVED lines=9> */
.L_x_148:
[----:B------:R-:W-:Y:S05]  /*5e30*/  BSYNC B1 ;  /* 0x0000000000017941 */ /* 0x000fea0003800000 */
.L_x_147:
        /* <DEDUP_REMOVED lines=9> */
.L_x_150:
[----:B------:R-:W-:Y:S05]  /*5ed0*/  BSYNC B1 ;  /* 0x0000000000017941 */ /* 0x000fea0003800000 */
.L_x_149:
        /* <DEDUP_REMOVED lines=9> */
.L_x_152:
[----:B------:R-:W-:Y:S05]  /*5f70*/  BSYNC B1 ;  /* 0x0000000000017941 */ /* 0x000fea0003800000 */
.L_x_151:
        /* <DEDUP_REMOVED lines=9> */
.L_x_154:
[----:B------:R-:W-:Y:S05]  /*6010*/  BSYNC B1 ;  /* 0x0000000000017941 */ /* 0x000fea0003800000 */
.L_x_153:
        /* <DEDUP_REMOVED lines=9> */
.L_x_156:
[----:B------:R-:W-:Y:S05]  /*60b0*/  BSYNC B1 ;  /* 0x0000000000017941 */ /* 0x000fea0003800000 */
.L_x_155:
        /* <DEDUP_REMOVED lines=10> */
.L_x_158:
[----:B------:R-:W-:Y:S05]  /*6160*/  BSYNC B1 ;  /* 0x0000000000017941 */ /* 0x000fea0003800000 */
.L_x_157:
        /* <DEDUP_REMOVED lines=10> */
.L_x_160:
[----:B------:R-:W-:Y:S05]  /*6210*/  BSYNC B1 ;  /* 0x0000000000017941 */ /* 0x000fea0003800000 */
.L_x_159:
        /* <DEDUP_REMOVED lines=9> */
.L_x_162:
[----:B------:R-:W-:Y:S05]  /*62b0*/  BSYNC B1 ;  /* 0x0000000000017941 */ /* 0x000fea0003800000 */
.L_x_161:
        /* <DEDUP_REMOVED lines=9> */
.L_x_164:
[----:B------:R-:W-:Y:S05]  /*6350*/  BSYNC B1 ;  /* 0x0000000000017941 */ /* 0x000fea0003800000 */
.L_x_163:
        /* <DEDUP_REMOVED lines=10> */
.L_x_166:
[----:B------:R-:W-:Y:S05]  /*6400*/  BSYNC B1 ;  /* 0x0000000000017941 */ /* 0x000fea0003800000 */
.L_x_165:
        /* <DEDUP_REMOVED lines=10> */
.L_x_168:
[----:B------:R-:W-:Y:S05]  /*64b0*/  BSYNC B1 ;  /* 0x0000000000017941 */ /* 0x000fea0003800000 */
.L_x_167:
        /* <DEDUP_REMOVED lines=9> */
.L_x_170:
[----:B------:R-:W-:Y:S05]  /*6550*/  BSYNC B1 ;  /* 0x0000000000017941 */ /* 0x000fea0003800000 */
.L_x_169:
        /* <DEDUP_REMOVED lines=9> */
.L_x_172:
[----:B------:R-:W-:Y:S05]  /*65f0*/  BSYNC B1 ;  /* 0x0000000000017941 */ /* 0x000fea0003800000 */
.L_x_171:
        /* <DEDUP_REMOVED lines=9> */
.L_x_174:
[----:B------:R-:W-:Y:S05]  /*6690*/  BSYNC B1 ;  /* 0x0000000000017941 */ /* 0x000fea0003800000 */
.L_x_173:
        /* <DEDUP_REMOVED lines=9> */
.L_x_176:
[----:B------:R-:W-:Y:S05]  /*6730*/  BSYNC B1 ;  /* 0x0000000000017941 */ /* 0x000fea0003800000 */
.L_x_175:
        /* <DEDUP_REMOVED lines=9> */
.L_x_178:
[----:B------:R-:W-:Y:S05]  /*67d0*/  BSYNC B1 ;  /* 0x0000000000017941 */ /* 0x000fea0003800000 */
.L_x_177:
        /* <DEDUP_REMOVED lines=9> */
.L_x_180:
[----:B------:R-:W-:Y:S05]  /*6870*/  BSYNC B1 ;  /* 0x0000000000017941 */ /* 0x000fea0003800000 */
.L_x_179:
        /* <DEDUP_REMOVED lines=9> */
.L_x_182:
[----:B------:R-:W-:Y:S05]  /*6910*/  BSYNC B1 ;  /* 0x0000000000017941 */ /* 0x000fea0003800000 */
.L_x_181:
        /* <DEDUP_REMOVED lines=9> */
.L_x_184:
[----:B------:R-:W-:Y:S05]  /*69b0*/  BSYNC B1 ;  /* 0x0000000000017941 */ /* 0x000fea0003800000 */
.L_x_183:
        /* <DEDUP_REMOVED lines=9> */
.L_x_186:
[----:B------:R-:W-:Y:S05]  /*6a50*/  BSYNC B1 ;  /* 0x0000000000017941 */ /* 0x000fea0003800000 */
.L_x_185:
        /* <DEDUP_REMOVED lines=9> */
.L_x_188:
[----:B------:R-:W-:Y:S05]  /*6af0*/  BSYNC B1 ;  /* 0x0000000000017941 */ /* 0x000fea0003800000 */
.L_x_187:
        /* <DEDUP_REMOVED lines=10> */
.L_x_190:
[----:B------:R-:W-:Y:S05]  /*6ba0*/  BSYNC B1 ;  /* 0x0000000000017941 */ /* 0x000fea0003800000 */
.L_x_189:
        /* <DEDUP_REMOVED lines=10> */
.L_x_192:
[----:B------:R-:W-:Y:S05]  /*6c50*/  BSYNC B1 ;  /* 0x0000000000017941 */ /* 0x000fea0003800000 */
.L_x_191:
        /* <DEDUP_REMOVED lines=9> */
.L_x_194:
[----:B------:R-:W-:Y:S05]  /*6cf0*/  BSYNC B1 ;  /* 0x0000000000017941 */ /* 0x000fea0003800000 */
.L_x_193:
        /* <DEDUP_REMOVED lines=9> */
.L_x_196:
[----:B------:R-:W-:Y:S05]  /*6d90*/  BSYNC B1 ;  /* 0x0000000000017941 */ /* 0x000fea0003800000 */
.L_x_195:
        /* <DEDUP_REMOVED lines=10> */
.L_x_198:
[----:B------:R-:W-:Y:S05]  /*6e40*/  BSYNC B1 ;  /* 0x0000000000017941 */ /* 0x000fea0003800000 */
.L_x_197:
        /* <DEDUP_REMOVED lines=10> */
.L_x_200:
[----:B------:R-:W-:Y:S05]  /*6ef0*/  BSYNC B1 ;  /* 0x0000000000017941 */ /* 0x000fea0003800000 */
.L_x_199:
        /* <DEDUP_REMOVED lines=9> */
.L_x_202:
[----:B------:R-:W-:Y:S05]  /*6f90*/  BSYNC B1 ;  /* 0x0000000000017941 */ /* 0x000fea0003800000 */
.L_x_201:
        /* <DEDUP_REMOVED lines=9> */
.L_x_204:
[----:B------:R-:W-:Y:S05]  /*7030*/  BSYNC B1 ;  /* 0x0000000000017941 */ /* 0x000fea0003800000 */
.L_x_203:
        /* <DEDUP_REMOVED lines=9> */
.L_x_206:
[----:B------:R-:W-:Y:S05]  /*70d0*/  BSYNC B1 ;  /* 0x0000000000017941 */ /* 0x000fea0003800000 */
.L_x_205:
        /* <DEDUP_REMOVED lines=9> */
.L_x_208:
[----:B------:R-:W-:Y:S05]  /*7170*/  BSYNC B1 ;  /* 0x0000000000017941 */ /* 0x000fea0003800000 */
.L_x_207:
        /* <DEDUP_REMOVED lines=9> */
.L_x_210:
[----:B------:R-:W-:Y:S05]  /*7210*/  BSYNC B1 ;  /* 0x0000000000017941 */ /* 0x000fea0003800000 */
.L_x_209:
        /* <DEDUP_REMOVED lines=9> */
.L_x_212:
[----:B------:R-:W-:Y:S05]  /*72b0*/  BSYNC B1 ;  /* 0x0000000000017941 */ /* 0x000fea0003800000 */
.L_x_211:
        /* <DEDUP_REMOVED lines=9> */
.L_x_214:
[----:B------:R-:W-:Y:S05]  /*7350*/  BSYNC B1 ;  /* 0x0000000000017941 */ /* 0x000fea0003800000 */
.L_x_213:
        /* <DEDUP_REMOVED lines=9> */
.L_x_216:
[----:B------:R-:W-:Y:S05]  /*73f0*/  BSYNC B1 ;  /* 0x0000000000017941 */ /* 0x000fea0003800000 */
.L_x_215:
        /* <DEDUP_REMOVED lines=9> */
.L_x_218:
[----:B------:R-:W-:Y:S05]  /*7490*/  BSYNC B1 ;  /* 0x0000000000017941 */ /* 0x000fea0003800000 */
.L_x_217:
        /* <DEDUP_REMOVED lines=9> */
.L_x_220:
[----:B------:R-:W-:Y:S05]  /*7530*/  BSYNC B1 ;  /* 0x0000000000017941 */ /* 0x000fea0003800000 */
.L_x_219:
        /* <DEDUP_REMOVED lines=10> */
.L_x_222:
[----:B------:R-:W-:Y:S05]  /*75e0*/  BSYNC B1 ;  /* 0x0000000000017941 */ /* 0x000fea0003800000 */
.L_x_221:
        /* <DEDUP_REMOVED lines=10> */
.L_x_224:
[----:B------:R-:W-:Y:S05]  /*7690*/  BSYNC B1 ;  /* 0x0000000000017941 */ /* 0x000fea0003800000 */
.L_x_223:
        /* <DEDUP_REMOVED lines=9> */
.L_x_226:
[----:B------:R-:W-:Y:S05]  /*7730*/  BSYNC B1 ;  /* 0x0000000000017941 */ /* 0x000fea0003800000 */
.L_x_225:
        /* <DEDUP_REMOVED lines=9> */
.L_x_228:
[----:B------:R-:W-:Y:S05]  /*77d0*/  BSYNC B1 ;  /* 0x0000000000017941 */ /* 0x000fea0003800000 */
.L_x_227:
        /* <DEDUP_REMOVED lines=10> */
.L_x_230:
[----:B------:R-:W-:Y:S05]  /*7880*/  BSYNC B1 ;  /* 0x0000000000017941 */ /* 0x000fea0003800000 */
.L_x_229:
        /* <DEDUP_REMOVED lines=10> */
.L_x_232:
[----:B------:R-:W-:Y:S05]  /*7930*/  BSYNC B1 ;  /* 0x0000000000017941 */ /* 0x000fea0003800000 */
.L_x_231:
[----:B01-3-5:R-:W-:Y:S01]  /*7940*/  IMAD.U32 R8, R150, 0x10000, RZ ;  /* 0x0001000096087824 */ /* 0x02bfe200078e00ff */
        /* <DEDUP_REMOVED lines=8> */
.L_x_234:
[----:B------:R-:W-:Y:S05]  /*79d0*/  BSYNC B1 ;  /* 0x0000000000017941 */ /* 0x000fea0003800000 */
.L_x_233:
        /* <DEDUP_REMOVED lines=9> */
.L_x_236:
[----:B------:R-:W-:Y:S05]  /*7a70*/  BSYNC B1 ;  /* 0x0000000000017941 */ /* 0x000fea0003800000 */
.L_x_235:
        /* <DEDUP_REMOVED lines=9> */
.L_x_238:
[----:B------:R-:W-:Y:S05]  /*7b10*/  BSYNC B1 ;  /* 0x0000000000017941 */ /* 0x000fea0003800000 */
.L_x_237:
        /* <DEDUP_REMOVED lines=9> */
.L_x_240:
[----:B------:R-:W-:Y:S05]  /*7bb0*/  BSYNC B1 ;  /* 0x0000000000017941 */ /* 0x000fea0003800000 */
.L_x_239:
        /* <DEDUP_REMOVED lines=9> */
.L_x_242:
[----:B------:R-:W-:Y:S05]  /*7c50*/  BSYNC B1 ;  /* 0x0000000000017941 */ /* 0x000fea0003800000 */
.L_x_241:
        /* <DEDUP_REMOVED lines=9> */
.L_x_244:
[----:B------:R-:W-:Y:S05]  /*7cf0*/  BSYNC B1 ;  /* 0x0000000000017941 */ /* 0x000fea0003800000 */
.L_x_243:
        /* <DEDUP_REMOVED lines=9> */
.L_x_246:
[----:B------:R-:W-:Y:S05]  /*7d90*/  BSYNC B1 ;  /* 0x0000000000017941 */ /* 0x000fea0003800000 */
.L_x_245:
        /* <DEDUP_REMOVED lines=9> */
.L_x_248:
[----:B------:R-:W-:Y:S05]  /*7e30*/  BSYNC B1 ;  /* 0x0000000000017941 */ /* 0x000fea0003800000 */
.L_x_247:
        /* <DEDUP_REMOVED lines=9> */
.L_x_250:
[----:B------:R-:W-:Y:S05]  /*7ed0*/  BSYNC B1 ;  /* 0x0000000000017941 */ /* 0x000fea0003800000 */
.L_x_249:
        /* <DEDUP_REMOVED lines=9> */
.L_x_252:
[----:B------:R-:W-:Y:S05]  /*7f70*/  BSYNC B1 ;  /* 0x0000000000017941 */ /* 0x000fea0003800000 */
.L_x_251:
[----:B------:R-:W-:Y:S05]  /*7f80*/  @!P0 BRA `(.L_x_253) ;  /* 0x0000001c00e08947 */ /* 0x000fea0003800000 */
[----:B-----5:R-:W-:-:S04]  /*7f90*/  IMAD.U32 R150, R150, 0x10000, RZ ;  /* 0x0001000096967824 */ /* 0x020fc800078e00ff */
[----:B------:R-:W-:-:S04]  /*7fa0*/  FMUL R150, R150, R139 ;  /* 0x0000008b96967220 */ /* 0x000fc80000400000 */
[----:B------:R-:W-:-:S05]  /*7fb0*/  FFMA R150, R31, R136, R150 ;  /* 0x000000881f967223 */ /* 0x000fca0000000096 */
[----:B------:R-:W-:-:S05]  /*7fc0*/  F2FP.BF16.F32.PACK_AB R150, RZ, R150 ;  /* 0x00000096ff96723e */ /* 0x000fca00000010ff */
[----:B------:R0:W-:Y:S01]  /*7fd0*/  STG.E.U16 desc[UR40][R10.64+0xd2], R150 ;  /* 0x0000d2960a007986 */ /* 0x0001e2000c101528 */
[----:B------:R-:W-:Y:S05]  /*7fe0*/  BRA `(.L_x_253) ;  /* 0x0000001c00c87947 */ /* 0x000fea0003800000 */
.L_x_34:
[----:B------:R-:W-:Y:S01]  /*7ff0*/  ULDC.64 UR4, c[0x0][0x5c0] ;  /* 0x0001700000047ab9 */ /* 0x000fe20000000a00 */
[-C--:B------:R-:W-:Y:S01]  /*8000*/  FMUL R128, R128, R136.reuse ;  /* 0x0000008880807220 */ /* 0x080fe20000400000 */
[----:B------:R-:W-:Y:S01]  /*8010*/  LEA R6, P2, R144, UR4, 0x1 ;  /* 0x0000000490067c11 */ /* 0x000fe2000f8408ff */
[----:B------:R-:W-:Y:S01]  /*8020*/  IMAD.SHL.U32 R141, R4, 0x10, RZ ;  /* 0x00000010048d7824 */ /* 0x000fe200078e00ff */
[----:B------:R-:W-:Y:S01]  /*8030*/  ISETP.GT.AND P3, PT, R3, 0x1, PT ;  /* 0x000000010300780c */ /* 0x000fe20003f64270 */
[----:B------:R-:W-:Y:S01]  /*8040*/  FMUL R129, R129, R136 ;  /* 0x0000008881817220 */ /* 0x000fe20000400000 */
[----:B------:R-:W-:Y:S01]  /*8050*/  F2FP.BF16.F32.PACK_AB R128, RZ, R128 ;  /* 0x00000080ff80723e */ /* 0x000fe200000010ff */
[-C--:B------:R-:W-:Y:S01]  /*8060*/  FMUL R131, R131, R136.reuse ;  /* 0x0000008883837220 */ /* 0x080fe20000400000 */
[----:B------:R-:W-:Y:S01]  /*8070*/  LEA.HI.X R7, R144, UR5, R153, 0x1, P2 ;  /* 0x0000000590077c11 */ /* 0x000fe200090f0c99 */
[-C--:B------:R-:W-:Y:S01]  /*8080*/  FMUL R130, R130, R136.reuse ;  /* 0x0000008882827220 */ /* 0x080fe20000400000 */
[----:B------:R-:W-:Y:S01]  /*8090*/  ISETP.GT.AND P2, PT, R0, RZ, P3 ;  /* 0x000000ff0000720c */ /* 0x000fe20001f44270 */
[-C--:B------:R-:W-:Y:S01]  /*80a0*/  FMUL R133, R133, R136.reuse ;  /* 0x0000008885857220 */ /* 0x080fe20000400000 */
[----:B------:R-:W-:Y:S01]  /*80b0*/  SHF.L.U64.HI R137, R4, 0x4, R5 ;  /* 0x0000000404897819 */ /* 0x000fe20000010205 */
[----:B------:R-:W-:Y:S01]  /*80c0*/  @P1 STG.E.U16 desc[UR40][R6.64], R128 ;  /* 0x0000008006001986 */ /* 0x000fe2000c101528 */
[----:B------:R-:W-:Y:S01]  /*80d0*/  ISETP.GT.AND P1, PT, R0, 0x8, P3 ;  /* 0x000000080000780c */ /* 0x000fe20001f24270 */
[----:B------:R-:W-:Y:S01]  /*80e0*/  FMUL R132, R132, R136 ;  /* 0x0000008884847220 */ /* 0x000fe20000400000 */
[----:B------:R-:W-:Y:S01]  /*80f0*/  IADD3 R8, P4, R141, R6, RZ ;  /* 0x000000068d087210 */ /* 0x000fe20007f9e0ff */
[-C--:B------:R-:W-:Y:S01]  /*8100*/  FMUL R135, R135, R136.reuse ;  /* 0x0000008887877220 */ /* 0x080fe20000400000 */
[----:B------:R-:W-:Y:S01]  /*8110*/  F2FP.BF16.F32.PACK_AB R129, RZ, R129 ;  /* 0x00000081ff81723e */ /* 0x000fe200000010ff */
[----:B------:R-:W-:Y:S01]  /*8120*/  FMUL R134, R134, R136 ;  /* 0x0000008886867220 */ /* 0x000fe20000400000 */
[----:B------:R-:W-:Y:S01]  /*8130*/  F2FP.BF16.F32.PACK_AB R131, RZ, R131 ;  /* 0x00000083ff83723e */ /* 0x000fe200000010ff */
[----:B------:R-:W-:Y:S01]  /*8140*/  IMAD.X R9, R137, 0x1, R7, P4 ;  /* 0x0000000189097824 */ /* 0x000fe200020e0607 */
[----:B------:R-:W-:Y:S01]  /*8150*/  ISETP.GT.AND P5, PT, R0, 0x8, P0 ;  /* 0x000000080000780c */ /* 0x000fe200007a4270 */
[----:B------:R-:W-:Y:S01]  /*8160*/  @P2 STG.E.U16 desc[UR40][R6.64+0x2], R129 ;  /* 0x0000028106002986 */ /* 0x000fe2000c101528 */
[----:B------:R-:W-:Y:S01]  /*8170*/  F2FP.BF16.F32.PACK_AB R130, RZ, R130 ;  /* 0x00000082ff82723e */ /* 0x000fe200000010ff */
[----:B------:R-:W-:Y:S01]  /*8180*/  FMUL R120, R120, R136 ;  /* 0x0000008878787220 */ /* 0x000fe20000400000 */
[C---:B------:R-:W-:Y:S01]  /*8190*/  ISETP.GT.AND P2, PT, R3.reuse, 0x8, PT ;  /* 0x000000080300780c */ /* 0x040fe20003f44270 */
[----:B------:R-:W-:Y:S01]  /*81a0*/  @P1 STG.E.U16 desc[UR40][R8.64+0x2], R131 ;  /* 0x0000028308001986 */ /* 0x000fe2000c101528 */
[----:B------:R-:W-:Y:S01]  /*81b0*/  ISETP.GT.AND P1, PT, R3, 0x9, PT ;  /* 0x000000090300780c */ /* 0x000fe20003f24270 */
[----:B------:R-:W-:Y:S01]  /*81c0*/  IMAD R5, R5, 0xf0, RZ ;  /* 0x000000f005057824 */ /* 0x000fe200078e02ff */
[----:B------:R-:W-:Y:S01]  /*81d0*/  F2FP.BF16.F32.PACK_AB R133, RZ, R133 ;  /* 0x00000085ff85723e */ /* 0x000fe200000010ff */
[----:B------:R-:W-:Y:S01]  /*81e0*/  IMAD.WIDE.U32 R10, R4, 0xf0, R8 ;  /* 0x000000f0040a7825 */ /* 0x000fe200078e0008 */
[----:B------:R-:W-:-:S03]  /*81f0*/  ISETP.GT.AND P4, PT, R0, RZ, P1 ;  /* 0x000000ff0000720c */ /* 0x000fc60000f84270 */
[----:B------:R-:W-:Y:S01]  /*8200*/  FMUL R121, R121, R136 ;  /* 0x0000008879797220 */ /* 0x000fe20000400000 */
[----:B------:R-:W-:Y:S01]  /*8210*/  F2FP.BF16.F32.PACK_AB R132, RZ, R132 ;  /* 0x00000084ff84723e */ /* 0x000fe200000010ff */
[----:B------:R-:W-:Y:S01]  /*8220*/  @P5 STG.E.U16 desc[UR40][R8.64], R130 ;  /* 0x0000008208005986 */ /* 0x000fe2000c101528 */
[----:B------:R-:W-:Y:S01]  /*8230*/  ISETP.GT.AND P5, PT, R0, RZ, P2 ;  /* 0x000000ff0000720c */ /* 0x000fe200017a4270 */
[----:B------:R-:W-:Y:S01]  /*8240*/  IMAD.IADD R11, R5, 0x1, R11 ;  /* 0x00000001050b7824 */ /* 0x000fe200078e020b */
[----:B------:R-:W-:Y:S01]  /*8250*/  F2FP.BF16.F32.PACK_AB R135, RZ, R135 ;  /* 0x00000087ff87723e */ /* 0x000fe200000010ff */
[----:B------:R-:W-:Y:S01]  /*8260*/  FMUL R122, R122, R136 ;  /* 0x000000887a7a7220 */ /* 0x000fe20000400000 */
[----:B------:R-:W-:Y:S01]  /*8270*/  F2FP.BF16.F32.PACK_AB R134, RZ, R134 ;  /* 0x00000086ff86723e */ /* 0x000fe200000010ff */
[----:B------:R-:W-:Y:S01]  /*8280*/  FMUL R123, R123, R136 ;  /* 0x000000887b7b7220 */ /* 0x000fe20000400000 */
[----:B------:R-:W-:Y:S01]  /*8290*/  F2FP.BF16.F32.PACK_AB R120, RZ, R120 ;  /* 0x00000078ff78723e */ /* 0x000fe200000010ff */
[-C--:B------:R-:W-:Y:S01]  /*82a0*/  FMUL R124, R124, R136.reuse ;  /* 0x000000887c7c7220 */ /* 0x080fe20000400000 */
[----:B------:R-:W-:Y:S01]  /*82b0*/  F2FP.BF16.F32.PACK_AB R121, RZ, R121 ;  /* 0x00000079ff79723e */ /* 0x000fe200000010ff */
[----:B------:R-:W-:Y:S01]  /*82c0*/  @P4 STG.E.U16 desc[UR40][R6.64+0x12], R133 ;  /* 0x0000128506004986 */ /* 0x000fe2000c101528 */
[C---:B------:R-:W-:Y:S01]  /*82d0*/  ISETP.GT.AND P4, PT, R0.reuse, 0x8, P1 ;  /* 0x000000080000780c */ /* 0x040fe20000f84270 */
[----:B------:R-:W-:Y:S01]  /*82e0*/  FMUL R125, R125, R136 ;  /* 0x000000887d7d7220 */ /* 0x000fe20000400000 */
[----:B------:R-:W-:Y:S01]  /*82f0*/  F2FP.BF16.F32.PACK_AB R122, RZ, R122 ;  /* 0x0000007aff7a723e */ /* 0x000fe200000010ff */
[----:B------:R-:W-:Y:S01]  /*8300*/  @P5 STG.E.U16 desc[UR40][R6.64+0x10], R132 ;  /* 0x0000108406005986 */ /* 0x000fe2000c101528 */
[----:B------:R-:W-:Y:S01]  /*8310*/  ISETP.GT.AND P5, PT, R0, 0x8, P2 ;  /* 0x000000080000780c */ /* 0x000fe200017a4270 */
[-C--:B------:R-:W-:Y:S01]  /*8320*/  FMUL R126, R126, R136.reuse ;  /* 0x000000887e7e7220 */ /* 0x080fe20000400000 */
[----:B------:R-:W-:Y:S01]  /*8330*/  F2FP.BF16.F32.PACK_AB R123, RZ, R123 ;  /* 0x0000007bff7b723e */ /* 0x000fe200000010ff */
[----:B------:R-:W-:Y:S01]  /*8340*/  FMUL R127, R127, R136 ;  /* 0x000000887f7f7220 */ /* 0x000fe20000400000 */
[----:B------:R-:W-:Y:S01]  /*8350*/  F2FP.BF16.F32.PACK_AB R124, RZ, R124 ;  /* 0x0000007cff7c723e */ /* 0x000fe200000010ff */
[-C--:B------:R-:W-:Y:S01]  /*8360*/  FMUL R113, R113, R136.reuse ;  /* 0x0000008871717220 */ /* 0x080fe20000400000 */
[----:B------:R-:W-:Y:S01]  /*8370*/  F2FP.BF16.F32.PACK_AB R125, RZ, R125 ;  /* 0x0000007dff7d723e */ /* 0x000fe200000010ff */
[----:B------:R-:W-:Y:S01]  /*8380*/  FMUL R112, R112, R136 ;  /* 0x0000008870707220 */ /* 0x000fe20000400000 */
[----:B------:R-:W-:Y:S01]  /*8390*/  F2FP.BF16.F32.PACK_AB R126, RZ, R126 ;  /* 0x0000007eff7e723e */ /* 0x000fe200000010ff */
[----:B------:R-:W-:Y:S01]  /*83a0*/  @P4 STG.E.U16 desc[UR40][R8.64+0x12], R135 ;  /* 0x0000128708004986 */ /* 0x000fe2000c101528 */
[----:B------:R-:W-:Y:S01]  /*83b0*/  ISETP.GT.AND P4, PT, R0, 0x80, P0 ;  /* 0x000000800000780c */ /* 0x000fe20000784270 */
[-C--:B------:R-:W-:Y:S01]  /*83c0*/  FMUL R114, R114, R136.reuse ;  /* 0x0000008872727220 */ /* 0x080fe20000400000 */
[C---:B------:R-:W-:Y:S01]  /*83d0*/  ISETP.GT.AND P0, PT, R0.reuse, 0x88, P0 ;  /* 0x000000880000780c */ /* 0x040fe20000704270 */
[----:B------:R-:W-:Y:S01]  /*83e0*/  @P5 STG.E.U16 desc[UR40][R8.64+0x10], R134 ;  /* 0x0000108608005986 */ /* 0x000fe2000c101528 */
[C---:B------:R-:W-:Y:S01]  /*83f0*/  ISETP.GT.AND P5, PT, R0.reuse, 0x80, P3 ;  /* 0x000000800000780c */ /* 0x040fe20001fa4270 */
[-C--:B------:R-:W-:Y:S01]  /*8400*/  FMUL R115, R115, R136.reuse ;  /* 0x0000008873737220 */ /* 0x080fe20000400000 */
[----:B------:R-:W-:Y:S01]  /*8410*/  ISETP.GT.AND P3, PT, R0, 0x88, P3 ;  /* 0x000000880000780c */ /* 0x000fe20001f64270 */
[-C--:B------:R-:W-:Y:S01]  /*8420*/  FMUL R116, R116, R136.reuse ;  /* 0x0000008874747220 */ /* 0x080fe20000400000 */
[----:B------:R-:W-:Y:S01]  /*8430*/  F2FP.BF16.F32.PACK_AB R127, RZ, R127 ;  /* 0x0000007fff7f723e */ /* 0x000fe200000010ff */
[-C--:B------:R-:W-:Y:S01]  /*8440*/  FMUL R117, R117, R136.reuse ;  /* 0x0000008875757220 */ /* 0x080fe20000400000 */
[----:B------:R-:W-:Y:S01]  /*8450*/  F2FP.BF16.F32.PACK_AB R113, RZ, R113 ;  /* 0x00000071ff71723e */ /* 0x000fe200000010ff */
[----:B------:R-:W-:Y:S01]  /*8460*/  FMUL R118, R118, R136 ;  /* 0x0000008876767220 */ /* 0x000fe20000400000 */
[----:B------:R-:W-:Y:S01]  /*8470*/  F2FP.BF16.F32.PACK_AB R112, RZ, R112 ;  /* 0x00000070ff70723e */ /* 0x000fe200000010ff */
[----:B------:R-:W-:Y:S01]  /*8480*/  @P4 STG.E.U16 desc[UR40][R10.64], R120 ;  /* 0x000000780a004986 */ /* 0x000fe2000c101528 */
[----:B------:R-:W-:Y:S01]  /*8490*/  IADD3 R12, P4, R141, R10, RZ ;  /* 0x0000000a8d0c7210 */ /* 0x000fe20007f9e0ff */
[----:B------:R-:W-:Y:S01]  /*84a0*/  FMUL R119, R119, R136 ;  /* 0x0000008877777220 */ /* 0x000fe20000400000 */
[----:B------:R-:W-:Y:S01]  /*84b0*/  F2FP.BF16.F32.PACK_AB R114, RZ, R114 ;  /* 0x00000072ff72723e */ /* 0x000fe200000010ff */
[----:B------:R0:W-:Y:S01]  /*84c0*/  @P5 STG.E.U16 desc[UR40][R10.64+0x2], R121 ;  /* 0x000002790a005986 */ /* 0x0001e2000c101528 */
[C---:B------:R-:W-:Y:S01]  /*84d0*/  ISETP.GT.AND P5, PT, R0.reuse, 0x80, P2 ;  /* 0x000000800000780c */ /* 0x040fe200017a4270 */
[--C-:B------:R-:W-:Y:S01]  /*84e0*/  IMAD.X R13, R137, 0x1, R11.reuse, P4 ;  /* 0x00000001890d7824 */ /* 0x100fe200020e060b */
[----:B------:R-:W-:Y:S01]  /*84f0*/  ISETP.GT.AND P4, PT, R0, 0x80, P1 ;  /* 0x000000800000780c */ /* 0x000fe20000f84270 */
[-C--:B------:R-:W-:Y:S01]  /*8500*/  FMUL R104, R104, R136.reuse ;  /* 0x0000008868687220 */ /* 0x080fe20000400000 */
[----:B------:R-:W-:Y:S01]  /*8510*/  ISETP.GT.AND P1, PT, R0, 0x88, P1 ;  /* 0x000000880000780c */ /* 0x000fe20000f24270 */
[-C--:B------:R-:W-:Y:S01]  /*8520*/  FMUL R105, R105, R136.reuse ;  /* 0x0000008869697220 */ /* 0x080fe20000400000 */
[----:B------:R-:W-:Y:S01]  /*8530*/  @P0 STG.E.U16 desc[UR40][R12.64], R122 ;  /* 0x0000007a0c000986 */ /* 0x000fe2000c101528 */
[----:B------:R-:W-:Y:S01]  /*8540*/  ISETP.GT.AND P0, PT, R3, 0x11, PT ;  /* 0x000000110300780c */ /* 0x000fe20003f04270 */
[-C--:B------:R-:W-:Y:S01]  /*8550*/  FMUL R106, R106, R136.reuse ;  /* 0x000000886a6a7220 */ /* 0x080fe20000400000 */
[----:B------:R-:W-:Y:S01]  /*8560*/  F2FP.BF16.F32.PACK_AB R115, RZ, R115 ;  /* 0x00000073ff73723e */ /* 0x000fe200000010ff */
[----:B------:R-:W-:Y:S01]  /*8570*/  FMUL R107, R107, R136 ;  /* 0x000000886b6b7220 */ /* 0x000fe20000400000 */
[----:B------:R-:W-:Y:S01]  /*8580*/  F2FP.BF16.F32.PACK_AB R116, RZ, R116 ;  /* 0x00000074ff74723e */ /* 0x000fe200000010ff */
[----:B------:R-:W-:Y:S01]  /*8590*/  FMUL R108, R108, R136 ;  /* 0x000000886c6c7220 */ /* 0x000fe20000400000 */
[--C-:B------:R-:W-:Y:S01]  /*85a0*/  @P5 IMAD.MOV.U32 R14, RZ, RZ, R10.reuse ;  /* 0x000000ffff0e5224 */ /* 0x100fe200078e000a */
[----:B------:R-:W-:Y:S01]  /*85b0*/  F2FP.BF16.F32.PACK_AB R117, RZ, R117 ;  /* 0x00000075ff75723e */ /* 0x000fe200000010ff */
[--C-:B------:R-:W-:Y:S01]  /*85c0*/  @P5 IMAD.MOV.U32 R15, RZ, RZ, R11.reuse ;  /* 0x000000ffff0f5224 */ /* 0x100fe200078e000b */
[----:B------:R-:W-:Y:S01]  /*85d0*/  F2FP.BF16.F32.PACK_AB R118, RZ, R118 ;  /* 0x00000076ff76723e */ /* 0x000fe200000010ff */
[----:B------:R-:W-:Y:S01]  /*85e0*/  @P4 IMAD.MOV.U32 R20, RZ, RZ, R10 ;  /* 0x000000ffff144224 */ /* 0x000fe200078e000a */
[----:B------:R-:W-:Y:S01]  /*85f0*/  F2FP.BF16.F32.PACK_AB R119, RZ, R119 ;  /* 0x00000077ff77723e */ /* 0x000fe200000010ff */
[----:B------:R-:W-:Y:S01]  /*8600*/  @P4 IMAD.MOV.U32 R21, RZ, RZ, R11 ;  /* 0x000000ffff154224 */ /* 0x000fe200078e000b */
[----:B------:R-:W-:Y:S01]  /*8610*/  F2FP.BF16.F32.PACK_AB R104, RZ, R104 ;  /* 0x00000068ff68723e */ /* 0x000fe200000010ff */
[--C-:B0-----:R-:W-:Y:S01]  /*8620*/  @P3 IMAD.MOV.U32 R10, RZ, RZ, R12.reuse ;  /* 0x000000ffff0a3224 */ /* 0x101fe200078e000c */
[----:B------:R-:W-:Y:S01]  /*8630*/  F2FP.BF16.F32.PACK_AB R105, RZ, R105 ;  /* 0x00000069ff69723e */ /* 0x000fe200000010ff */
[--C-:B------:R-:W-:Y:S01]  /*8640*/  @P3 IMAD.MOV.U32 R11, RZ, RZ, R13.reuse ;  /* 0x000000ffff0b3224 */ /* 0x100fe200078e000d */
[----:B------:R-:W-:Y:S01]  /*8650*/  F2FP.BF16.F32.PACK_AB R106, RZ, R106 ;  /* 0x0000006aff6a723e */ /* 0x000fe200000010ff */
[-C--:B------:R-:W-:Y:S01]  /*8660*/  FMUL R109, R109, R136.reuse ;  /* 0x000000886d6d7220 */ /* 0x080fe20000400000 */
[-C--:B------:R-:W-:Y:S01]  /*8670*/  FMUL R111, R111, R136.reuse ;  /* 0x000000886f6f7220 */ /* 0x080fe20000400000 */
[----:B------:R-:W-:Y:S01]  /*8680*/  F2FP.BF16.F32.PACK_AB R107, RZ, R107 ;  /* 0x0000006bff6b723e */ /* 0x000fe200000010ff */
[----:B------:R0:W-:Y:S01]  /*8690*/  @P3 STG.E.U16 desc[UR40][R10.64+0x2], R123 ;  /* 0x0000027b0a003986 */ /* 0x0001e2000c101528 */
[----:B------:R-:W-:Y:S01]  /*86a0*/  ISETP.GT.AND P3, PT, R0, 0x88, P2 ;  /* 0x000000880000780c */ /* 0x000fe20001764270 */
[-C--:B------:R-:W-:Y:S01]  /*86b0*/  FMUL R110, R110, R136.reuse ;  /* 0x000000886e6e7220 */ /* 0x080fe20000400000 */
[----:B------:R-:W-:Y:S01]  /*86c0*/  ISETP.GT.AND P2, PT, R3, 0x10, PT ;  /* 0x000000100300780c */ /* 0x000fe20003f44270 */
[----:B------:R-:W-:Y:S01]  /*86d0*/  @P5 STG.E.U16 desc[UR40][R14.64+0x10], R124 ;  /* 0x0000107c0e005986 */ /* 0x000fe2000c101528 */
[----:B------:R-:W-:Y:S01]  /*86e0*/  ISETP.GT.AND P5, PT, R0, RZ, P0 ;  /* 0x000000ff0000720c */ /* 0x000fe200007a4270 */
[----:B------:R-:W-:Y:S01]  /*86f0*/  FMUL R96, R96, R136 ;  /* 0x0000008860607220 */ /* 0x000fe20000400000 */
[----:B------:R-:W-:Y:S01]  /*8700*/  F2FP.BF16.F32.PACK_AB R108, RZ, R108 ;  /* 0x0000006cff6c723e */ /* 0x000fe200000010ff */
[----:B------:R-:W-:Y:S01]  /*8710*/  @P4 STG.E.U16 desc[UR40][R20.64+0x12], R125 ;  /* 0x0000127d14004986 */ /* 0x000fe2000c101528 */
[----:B------:R-:W-:Y:S01]  /*8720*/  ISETP.GT.AND P4, PT, R0, RZ, P2 ;  /* 0x000000ff0000720c */ /* 0x000fe20001784270 */
[-C--:B------:R-:W-:Y:S01]  /*8730*/  FMUL R97, R97, R136.reuse ;  /* 0x0000008861617220 */ /* 0x080fe20000400000 */
[----:B------:R-:W-:Y:S01]  /*8740*/  F2FP.BF16.F32.PACK_AB R109, RZ, R109 ;  /* 0x0000006dff6d723e */ /* 0x000fe200000010ff */
[----:B------:R-:W-:Y:S01]  /*8750*/  FMUL R99, R99, R136 ;  /* 0x0000008863637220 */ /* 0x000fe20000400000 */
[----:B------:R-:W-:Y:S01]  /*8760*/  F2FP.BF16.F32.PACK_AB R111, RZ, R111 ;  /* 0x0000006fff6f723e */ /* 0x000fe200000010ff */
[----:B0-----:R-:W-:Y:S01]  /*8770*/  @P3 IMAD.MOV.U32 R10, RZ, RZ, R12 ;  /* 0x000000ffff0a3224 */ /* 0x001fe200078e000c */
[----:B------:R-:W-:Y:S01]  /*8780*/  F2FP.BF16.F32.PACK_AB R110, RZ, R110 ;  /* 0x0000006eff6e723e */ /* 0x000fe200000010ff */
[----:B------:R-:W-:-:S02]  /*8790*/  @P3 IMAD.MOV.U32 R11, RZ, RZ, R13 ;  /* 0x000000ffff0b3224 */ /* 0x000fc400078e000d */
[----:B------:R-:W-:Y:S01]  /*87a0*/  FMUL R98, R98, R136 ;  /* 0x0000008862627220 */ /* 0x000fe20000400000 */
[----:B------:R-:W-:Y:S01]  /*87b0*/  F2FP.BF16.F32.PACK_AB R96, RZ, R96 ;  /* 0x00000060ff60723e */ /* 0x000fe200000010ff */
[-C--:B------:R-:W-:Y:S01]  /*87c0*/  FMUL R100, R100, R136.reuse ;  /* 0x0000008864647220 */ /* 0x080fe20000400000 */
[----:B------:R-:W-:Y:S01]  /*87d0*/  F2FP.BF16.F32.PACK_AB R97, RZ, R97 ;  /* 0x00000061ff61723e */ /* 0x000fe200000010ff */
[----:B------:R0:W-:Y:S01]  /*87e0*/  @P3 STG.E.U16 desc[UR40][R10.64+0x10], R126 ;  /* 0x0000107e0a003986 */ /* 0x0001e2000c101528 */
[----:B------:R-:W-:Y:S01]  /*87f0*/  ISETP.GT.AND P3, PT, R0, 0x8, P2 ;  /* 0x000000080000780c */ /* 0x000fe20001764270 */
[-C--:B------:R-:W-:Y:S01]  /*8800*/  FMUL R101, R101, R136.reuse ;  /* 0x0000008865657220 */ /* 0x080fe20000400000 */
[----:B------:R-:W-:Y:S01]  /*8810*/  F2FP.BF16.F32.PACK_AB R99, RZ, R99 ;  /* 0x00000063ff63723e */ /* 0x000fe200000010ff */
[----:B------:R1:W-:Y:S01]  /*8820*/  @P1 STG.E.U16 desc[UR40][R12.64+0x12], R127 ;  /* 0x0000127f0c001986 */ /* 0x0003e2000c101528 */
[----:B------:R-:W-:Y:S01]  /*8830*/  ISETP.GT.AND P1, PT, R3, 0x18, PT ;  /* 0x000000180300780c */ /* 0x000fe20003f24270 */
[----:B------:R-:W-:Y:S01]  /*8840*/  FMUL R102, R102, R136 ;  /* 0x0000008866667220 */ /* 0x000fe20000400000 */
[----:B------:R-:W-:Y:S01]  /*8850*/  F2FP.BF16.F32.PACK_AB R98, RZ, R98 ;  /* 0x00000062ff62723e */ /* 0x000fe200000010ff */
[----:B------:R1:W-:Y:S01]  /*8860*/  @P5 STG.E.U16 desc[UR40][R6.64+0x22], R113 ;  /* 0x0000227106005986 */ /* 0x0003e2000c101528 */
[C---:B------:R-:W-:Y:S01]  /*8870*/  ISETP.GT.AND P5, PT, R0.reuse, 0x8, P0 ;  /* 0x000000080000780c */ /* 0x040fe200007a4270 */
[----:B------:R-:W-:Y:S01]  /*8880*/  FMUL R103, R103, R136 ;  /* 0x0000008867677220 */ /* 0x000fe20000400000 */
[----:B------:R-:W-:Y:S01]  /*8890*/  F2FP.BF16.F32.PACK_AB R100, RZ, R100 ;  /* 0x00000064ff64723e */ /* 0x000fe200000010ff */
[----:B------:R1:W-:Y:S01]  /*88a0*/  @P4 STG.E.U16 desc[UR40][R6.64+0x20], R112 ;  /* 0x0000207006004986 */ /* 0x0003e2000c101528 */
[----:B------:R-:W-:Y:S01]  /*88b0*/  ISETP.GT.AND P4, PT, R0, RZ, P1 ;  /* 0x000000ff0000720c */ /* 0x000fe20000f84270 */
[----:B0-----:R-:W-:Y:S01]  /*88c0*/  IMAD.WIDE.U32 R10, R4, 0xf0, R8 ;  /* 0x000000f0040a7825 */ /* 0x001fe200078e0008 */
[----:B------:R-:W-:Y:S01]  /*88d0*/  F2FP.BF16.F32.PACK_AB R101, RZ, R101 ;  /* 0x00000065ff65723e */ /* 0x000fe200000010ff */
[----:B------:R1:W-:Y:S01]  /*88e0*/  @P3 STG.E.U16 desc[UR40][R8.64+0x20], R114 ;  /* 0x0000207208003986 */ /* 0x0003e2000c101528 */
[----:B------:R-:W-:Y:S01]  /*88f0*/  ISETP.GT.AND P3, PT, R3, 0x19, PT ;  /* 0x000000190300780c */ /* 0x000fe20003f64270 */
[----:B------:R-:W-:Y:S01]  /*8900*/  IMAD.IADD R11, R5, 0x1, R11 ;  /* 0x00000001050b7824 */ /* 0x000fe200078e020b */
[----:B------:R-:W-:Y:S01]  /*8910*/  F2FP.BF16.F32.PACK_AB R102, RZ, R102 ;  /* 0x00000066ff66723e */ /* 0x000fe200000010ff */
[-C--:B------:R-:W-:Y:S01]  /*8920*/  FMUL R88, R88, R136.reuse ;  /* 0x0000008858587220 */ /* 0x080fe20000400000 */
[----:B------:R-:W-:Y:S01]  /*8930*/  F2FP.BF16.F32.PACK_AB R103, RZ, R103 ;  /* 0x00000067ff67723e */ /* 0x000fe200000010ff */
[----:B------:R1:W-:Y:S01]  /*8940*/  @P5 STG.E.U16 desc[UR40][R8.64+0x22], R115 ;  /* 0x0000227308005986 */ /* 0x0003e2000c101528 */
[----:B------:R-:W-:Y:S01]  /*8950*/  ISETP.GT.AND P5, PT, R0, RZ, P3 ;  /* 0x000000ff0000720c */ /* 0x000fe20001fa4270 */
[-C--:B------:R-:W-:Y:S01]  /*8960*/  FMUL R89, R89, R136.reuse ;  /* 0x0000008859597220 */ /* 0x080fe20000400000 */
[-C--:B------:R-:W-:Y:S01]  /*8970*/  FMUL R90, R90, R136.reuse ;  /* 0x000000885a5a7220 */ /* 0x080fe20000400000 */
[----:B------:R1:W-:Y:S01]  /*8980*/  @P4 STG.E.U16 desc[UR40][R6.64+0x30], R116 ;  /* 0x0000307406004986 */ /* 0x0003e2000c101528 */
[----:B------:R-:W-:Y:S01]  /*8990*/  ISETP.GT.AND P4, PT, R0, 0x8, P1 ;  /* 0x000000080000780c */ /* 0x000fe20000f84270 */
[----:B------:R-:W-:Y:S01]  /*89a0*/  FMUL R91, R91, R136 ;  /* 0x000000885b5b7220 */ /* 0x000fe20000400000 */
[----:B------:R-:W-:Y:S01]  /*89b0*/  F2FP.BF16.F32.PACK_AB R88, RZ, R88 ;  /* 0x00000058ff58723e */ /* 0x000fe200000010ff */
[-C--:B------:R-:W-:Y:S01]  /*89c0*/  FMUL R93, R93, R136.reuse ;  /* 0x000000885d5d7220 */ /* 0x080fe20000400000 */
[----:B------:R-:W-:Y:S01]  /*89d0*/  F2FP.BF16.F32.PACK_AB R89, RZ, R89 ;  /* 0x00000059ff59723e */ /* 0x000fe200000010ff */
[----:B------:R-:W-:Y:S01]  /*89e0*/  FMUL R92, R92, R136 ;  /* 0x000000885c5c7220 */ /* 0x000fe20000400000 */
[----:B------:R-:W-:Y:S01]  /*89f0*/  F2FP.BF16.F32.PACK_AB R90, RZ, R90 ;  /* 0x0000005aff5a723e */ /* 0x000fe200000010ff */
[-C--:B------:R-:W-:Y:S01]  /*8a00*/  FMUL R94, R94, R136.reuse ;  /* 0x000000885e5e7220 */ /* 0x080fe20000400000 */
[----:B------:R-:W-:Y:S01]  /*8a10*/  F2FP.BF16.F32.PACK_AB R91, RZ, R91 ;  /* 0x0000005bff5b723e */ /* 0x000fe200000010ff */
[----:B------:R1:W-:Y:S01]  /*8a20*/  @P5 STG.E.U16 desc[UR40][R6.64+0x32], R117 ;  /* 0x0000327506005986 */ /* 0x0003e2000c101528 */
[C---:B------:R-:W-:Y:S01]  /*8a30*/  ISETP.GT.AND P5, PT, R0.reuse, 0x8, P3 ;  /* 0x000000080000780c */ /* 0x040fe20001fa4270 */
[-C--:B------:R-:W-:Y:S01]  /*8a40*/  FMUL R95, R95, R136.reuse ;  /* 0x000000885f5f7220 */ /* 0x080fe20000400000 */
[----:B------:R-:W-:Y:S01]  /*8a50*/  F2FP.BF16.F32.PACK_AB R93, RZ, R93 ;  /* 0x0000005dff5d723e */ /* 0x000fe200000010ff */
[----:B------:R1:W-:Y:S01]  /*8a60*/  @P4 STG.E.U16 desc[UR40][R8.64+0x30], R118 ;  /* 0x0000307608004986 */ /* 0x0003e2000c101528 */
[----:B------:R-:W-:Y:S01]  /*8a70*/  ISETP.GT.AND P4, PT, R0, 0x80, P2 ;  /* 0x000000800000780c */ /* 0x000fe20001784270 */
[-C--:B------:R-:W-:Y:S01]  /*8a80*/  FMUL R80, R80, R136.reuse ;  /* 0x0000008850507220 */ /* 0x080fe20000400000 */
[----:B------:R-:W-:Y:S01]  /*8a90*/  ISETP.GT.AND P2, PT, R0, 0x88, P2 ;  /* 0x000000880000780c */ /* 0x000fe20001744270 */
[----:B------:R-:W-:Y:S01]  /*8aa0*/  FMUL R81, R81, R136 ;  /* 0x0000008851517220 */ /* 0x000fe20000400000 */
[----:B------:R-:W-:Y:S01]  /*8ab0*/  F2FP.BF16.F32.PACK_AB R92, RZ, R92 ;  /* 0x0000005cff5c723e */ /* 0x000fe200000010ff */
[----:B------:R-:W-:Y:S01]  /*8ac0*/  FMUL R83, R83, R136 ;  /* 0x0000008853537220 */ /* 0x000fe20000400000 */
[----:B------:R-:W-:Y:S01]  /*8ad0*/  F2FP.BF16.F32.PACK_AB R94, RZ, R94 ;  /* 0x0000005eff5e723e */ /* 0x000fe200000010ff */
[----:B------:R-:W-:Y:S01]  /*8ae0*/  FMUL R82, R82, R136 ;  /* 0x0000008852527220 */ /* 0x000fe20000400000 */
[----:B------:R-:W-:Y:S01]  /*8af0*/  F2FP.BF16.F32.PACK_AB R95, RZ, R95 ;  /* 0x0000005fff5f723e */ /* 0x000fe200000010ff */
[----:B------:R1:W-:Y:S01]  /*8b00*/  @P5 STG.E.U16 desc[UR40][R8.64+0x32], R119 ;  /* 0x0000327708005986 */ /* 0x0003e2000c101528 */
[----:B------:R-:W-:Y:S01]  /*8b10*/  IADD3 R4, P5, R141, R10, RZ ;  /* 0x0000000a8d047210 */ /* 0x000fe20007fbe0ff */
[----:B------:R-:W-:Y:S01]  /*8b20*/  FMUL R84, R84, R136 ;  /* 0x0000008854547220 */ /* 0x000fe20000400000 */
[----:B------:R-:W-:Y:S01]  /*8b30*/  F2FP.BF16.F32.PACK_AB R80, RZ, R80 ;  /* 0x00000050ff50723e */ /* 0x000fe200000010ff */
[----:B------:R1:W-:Y:S01]  /*8b40*/  @P4 STG.E.U16 desc[UR40][R10.64+0x20], R104 ;  /* 0x000020680a004986 */ /* 0x0003e2000c101528 */
[C---:B------:R-:W-:Y:S01]  /*8b50*/  ISETP.GT.AND P4, PT, R0.reuse, 0x80, P0 ;  /* 0x000000800000780c */ /* 0x040fe20000784270 */
[----:B------:R-:W-:Y:S01]  /*8b60*/  IMAD.X R5, R137, 0x1, R11, P5 ;  /* 0x0000000189057824 */ /* 0x000fe200028e060b */
[----:B------:R-:W-:Y:S01]  /*8b70*/  ISETP.GT.AND P0, PT, R0, 0x88, P0 ;  /* 0x000000880000780c */ /* 0x000fe20000704270 */
[-C--:B------:R-:W-:Y:S01]  /*8b80*/  FMUL R85, R85, R136.reuse ;  /* 0x0000008855557220 */ /* 0x080fe20000400000 */
[----:B------:R-:W-:Y:S01]  /*8b90*/  F2FP.BF16.F32.PACK_AB R81, RZ, R81 ;  /* 0x00000051ff51723e */ /* 0x000fe200000010ff */
[-C--:B------:R-:W-:Y:S01]  /*8ba0*/  FMUL R86, R86, R136.reuse ;  /* 0x0000008856567220 */ /* 0x080fe20000400000 */
[----:B------:R-:W-:Y:S01]  /*8bb0*/  F2FP.BF16.F32.PACK_AB R83, RZ, R83 ;  /* 0x00000053ff53723e */ /* 0x000fe200000010ff */
[----:B------:R-:W-:Y:S01]  /*8bc0*/  FMUL R87, R87, R136 ;  /* 0x0000008857577220 */ /* 0x000fe20000400000 */
[----:B------:R-:W-:Y:S01]  /*8bd0*/  F2FP.BF16.F32.PACK_AB R82, RZ, R82 ;  /* 0x00000052ff52723e */ /* 0x000fe200000010ff */
[----:B------:R-:W-:Y:S01]  /*8be0*/  FMUL R72, R72, R136 ;  /* 0x0000008848487220 */ /* 0x000fe20000400000 */
[----:B------:R-:W-:Y:S01]  /*8bf0*/  F2FP.BF16.F32.PACK_AB R84, RZ, R84 ;  /* 0x00000054ff54723e */ /* 0x000fe200000010ff */
[-C--:B------:R-:W-:Y:S01]  /*8c00*/  FMUL R73, R73, R136.reuse ;  /* 0x0000008849497220 */ /* 0x080fe20000400000 */
[----:B------:R-:W-:Y:S01]  /*8c10*/  F2FP.BF16.F32.PACK_AB R85, RZ, R85 ;  /* 0x00000055ff55723e */ /* 0x000fe200000010ff */
[----:B------:R1:W-:Y:S01]  /*8c20*/  @P4 STG.E.U16 desc[UR40][R10.64+0x22], R105 ;  /* 0x000022690a004986 */ /* 0x0003e2000c101528 */
[----:B------:R-:W-:Y:S01]  /*8c30*/  ISETP.GT.AND P4, PT, R0, 0x80, P1 ;  /* 0x000000800000780c */ /* 0x000fe20000f84270 */
[-C--:B------:R-:W-:Y:S01]  /*8c40*/  FMUL R74, R74, R136.reuse ;  /* 0x000000884a4a7220 */ /* 0x080fe20000400000 */
[C---:B------:R-:W-:Y:S01]  /*8c50*/  ISETP.GT.AND P1, PT, R0.reuse, 0x88, P1 ;  /* 0x000000880000780c */ /* 0x040fe20000f24270 */
[----:B------:R1:W-:Y:S01]  /*8c60*/  @P2 STG.E.U16 desc[UR40][R4.64+0x20], R106 ;  /* 0x0000206a04002986 */ /* 0x0003e2000c101528 */
[C---:B------:R-:W-:Y:S01]  /*8c70*/  ISETP.GT.AND P2, PT, R0.reuse, 0x80, P3 ;  /* 0x000000800000780c */ /* 0x040fe20001f44270 */
[----:B------:R-:W-:Y:S01]  /*8c80*/  FMUL R75, R75, R136 ;  /* 0x000000884b4b7220 */ /* 0x000fe20000400000 */
[----:B------:R-:W-:Y:S01]  /*8c90*/  ISETP.GT.AND P3, PT, R0, 0x88, P3 ;  /* 0x000000880000780c */ /* 0x000fe20001f64270 */
[----:B------:R1:W-:Y:S01]  /*8ca0*/  @P0 STG.E.U16 desc[UR40][R4.64+0x22], R107 ;  /* 0x0000226b04000986 */ /* 0x0003e2000c101528 */
[----:B------:R-:W-:Y:S01]  /*8cb0*/  F2FP.BF16.F32.PACK_AB R86, RZ, R86 ;  /* 0x00000056ff56723e */ /* 0x000fe200000010ff */
[-C--:B------:R-:W-:Y:S01]  /*8cc0*/  FMUL R77, R77, R136.reuse ;  /* 0x000000884d4d7220 */ /* 0x080fe20000400000 */
[----:B------:R-:W-:Y:S01]  /*8cd0*/  F2FP.BF16.F32.PACK_AB R87, RZ, R87 ;  /* 0x00000057ff57723e */ /* 0x000fe200000010ff */
[----:B------:R-:W-:Y:S01]  /*8ce0*/  FMUL R76, R76, R136 ;  /* 0x000000884c4c7220 */ /* 0x000fe20000400000 */
[----:B------:R-:W-:Y:S01]  /*8cf0*/  F2FP.BF16.F32.PACK_AB R72, RZ, R72 ;  /* 0x00000048ff48723e */ /* 0x000fe200000010ff */
[----:B------:R1:W-:Y:S01]  /*8d00*/  @P4 STG.E.U16 desc[UR40][R10.64+0x30], R108 ;  /* 0x0000306c0a004986 */ /* 0x0003e2000c101528 */
[----:B------:R-:W-:Y:S01]  /*8d10*/  F2FP.BF16.F32.PACK_AB R73, RZ, R73 ;  /* 0x00000049ff49723e */ /* 0x000fe200000010ff */
[----:B------:R-:W-:Y:S01]  /*8d20*/  FMUL R78, R78, R136 ;  /* 0x000000884e4e7220 */ /* 0x000fe20000400000 */
[----:B------:R-:W-:Y:S01]  /*8d30*/  F2FP.BF16.F32.PACK_AB R74, RZ, R74 ;  /* 0x0000004aff4a723e */ /* 0x000fe200000010ff */
[----:B------:R1:W-:Y:S01]  /*8d40*/  @P2 STG.E.U16 desc[UR40][R10.64+0x32], R109 ;  /* 0x0000326d0a002986 */ /* 0x0003e2000c101528 */
[----:B------:R-:W-:Y:S01]  /*8d50*/  ISETP.GT.AND P2, PT, R3, 0x21, PT ;  /* 0x000000210300780c */ /* 0x000fe20003f44270 */
[-C--:B------:R-:W-:Y:S01]  /*8d60*/  FMUL R79, R79, R136.reuse ;  /* 0x000000884f4f7220 */ /* 0x080fe20000400000 */
[----:B------:R-:W-:Y:S01]  /*8d70*/  F2FP.BF16.F32.PACK_AB R75, RZ, R75 ;  /* 0x0000004bff4b723e */ /* 0x000fe200000010ff */
[----:B------:R1:W-:Y:S01]  /*8d80*/  @P3 STG.E.U16 desc[UR40][R4.64+0x32], R111 ;  /* 0x0000326f04003986 */ /* 0x0003e2000c101528 */
[----:B------:R-:W-:Y:S01]  /*8d90*/  ISETP.GT.AND P3, PT, R3, 0x20, PT ;  /* 0x000000200300780c */ /* 0x000fe20003f64270 */
[-C--:B------:R-:W-:Y:S01]  /*8da0*/  FMUL R64, R64, R136.reuse ;  /* 0x0000008840407220 */ /* 0x080fe20000400000 */
[C---:B------:R-:W-:Y:S01]  /*8db0*/  ISETP.GT.AND P4, PT, R0.reuse, RZ, P2 ;  /* 0x000000ff0000720c */ /* 0x040fe20001784270 */
[----:B------:R1:W-:Y:S01]  /*8dc0*/  @P1 STG.E.U16 desc[UR40][R4.64+0x30], R110 ;  /* 0x0000306e04001986 */ /* 0x0003e2000c101528 */
[C---:B------:R-:W-:Y:S01]  /*8dd0*/  ISETP.GT.AND P0, PT, R0.reuse, RZ, P3 ;  /* 0x000000ff0000720c */ /* 0x040fe20001f04270 */
[-C--:B------:R-:W-:Y:S01]  /*8de0*/  FMUL R65, R65, R136.reuse ;  /* 0x0000008841417220 */ /* 0x080fe20000400000 */
[C---:B------:R-:W-:Y:S01]  /*8df0*/  ISETP.GT.AND P1, PT, R0.reuse, 0x8, P2 ;  /* 0x000000080000780c */ /* 0x040fe20001724270 */
[-C--:B------:R-:W-:Y:S01]  /*8e00*/  FMUL R67, R67, R136.reuse ;  /* 0x0000008843437220 */ /* 0x080fe20000400000 */
[----:B------:R-:W-:Y:S01]  /*8e10*/  ISETP.GT.AND P5, PT, R0, 0x8, P3 ;  /* 0x000000080000780c */ /* 0x000fe20001fa4270 */
[-C--:B------:R-:W-:Y:S01]  /*8e20*/  FMUL R66, R66, R136.reuse ;  /* 0x0000008842427220 */ /* 0x080fe20000400000 */
[----:B------:R-:W-:Y:S01]  /*8e30*/  F2FP.BF16.F32.PACK_AB R77, RZ, R77 ;  /* 0x0000004dff4d723e */ /* 0x000fe200000010ff */
[----:B------:R-:W-:Y:S01]  /*8e40*/  FMUL R68, R68, R136 ;  /* 0x0000008844447220 */ /* 0x000fe20000400000 */
        /* <DEDUP_REMOVED lines=14> */
[----:B------:R-:W-:Y:S01]  /*8f30*/  F2FP.BF16.F32.PACK_AB R67, RZ, R67 ;  /* 0x00000043ff43723e */ /* 0x000fe200000010ff */
[----:B------:R1:W-:Y:S01]  /*8f40*/  @P5 STG.E.U16 desc[UR40][R8.64+0x40], R98 ;  /* 0x0000406208005986 */ /* 0x0003e2000c101528 */
[C---:B------:R-:W-:Y:S01]  /*8f50*/  ISETP.GT.AND P5, PT, R0.reuse, RZ, P0 ;  /* 0x000000ff0000720c */ /* 0x040fe200007a4270 */
[-C--:B------:R-:W-:Y:S01]  /*8f60*/  FMUL R57, R57, R136.reuse ;  /* 0x0000008839397220 */ /* 0x080fe20000400000 */
[----:B------:R-:W-:Y:S01]  /*8f70*/  ISETP.GT.AND P4, PT, R0, RZ, P1 ;  /* 0x000000ff0000720c */ /* 0x000fe20000f84270 */
[----:B------:R-:W-:Y:S01]  /*8f80*/  FMUL R58, R58, R136 ;  /* 0x000000883a3a7220 */ /* 0x000fe20000400000 */
[----:B------:R-:W-:Y:S01]  /*8f90*/  F2FP.BF16.F32.PACK_AB R66, RZ, R66 ;  /* 0x00000042ff42723e */ /* 0x000fe200000010ff */
        /* <DEDUP_REMOVED lines=10> */
[----:B------:R-:W-:Y:S01]  /*9040*/  FMUL R63, R63, R136 ;  /* 0x000000883f3f7220 */ /* 0x000fe20000400000 */
[----:B------:R-:W-:Y:S01]  /*9050*/  F2FP.BF16.F32.PACK_AB R56, RZ, R56 ;  /* 0x00000038ff38723e */ /* 0x000fe200000010ff */
[----:B------:R1:W-:Y:S01]  /*9060*/  @P4 STG.E.U16 desc[UR40][R6.64+0x52], R101 ;  /* 0x0000526506004986 */ /* 0x0003e2000c101528 */
[----:B------:R-:W-:Y:S01]  /*9070*/  ISETP.GT.AND P4, PT, R0, 0x8, P1 ;  /* 0x000000080000780c */ /* 0x000fe20000f84270 */
[-C--:B------:R-:W-:Y:S01]  /*9080*/  FMUL R48, R48, R136.reuse ;  /* 0x0000008830307220 */ /* 0x080fe20000400000 */
[----:B------:R-:W-:Y:S01]  /*9090*/  F2FP.BF16.F32.PACK_AB R57, RZ, R57 ;  /* 0x00000039ff39723e */ /* 0x000fe200000010ff */
[----:B------:R-:W-:Y:S01]  /*90a0*/  FMUL R49, R49, R136 ;  /* 0x0000008831317220 */ /* 0x000fe20000400000 */
[----:B------:R-:W-:Y:S01]  /*90b0*/  F2FP.BF16.F32.PACK_AB R58, RZ, R58 ;  /* 0x0000003aff3a723e */ /* 0x000fe200000010ff */
[-C--:B------:R-:W-:Y:S01]  /*90c0*/  FMUL R51, R51, R136.reuse ;  /* 0x0000008833337220 */ /* 0x080fe20000400000 */
        /* <DEDUP_REMOVED lines=29> */
[----:B------:R1:W-:Y:S01]  /*92a0*/  @P2 STG.E.U16 desc[UR40][R4.64+0x42], R91 ;  /* 0x0000425b04002986 */ /* 0x0003e2000c101528 */
[----:B------:R-:W-:Y:S01]  /*92b0*/  ISETP.GT.AND P2, PT, R3, 0x31, PT ;  /* 0x000000310300780c */ /* 0x000fe20003f44270 */
[-C--:B------:R-:W-:Y:S01]  /*92c0*/  FMUL R44, R44, R136.reuse ;  /* 0x000000882c2c7220 */ /* 0x080fe20000400000 */
[----:B------:R-:W-:Y:S01]  /*92d0*/  F2FP.BF16.F32.PACK_AB R51, RZ, R51 ;  /* 0x00000033ff33723e */ /* 0x000fe200000010ff */
[----:B------:R-:W-:Y:S01]  /*92e0*/  FMUL R45, R45, R136 ;  /* 0x000000882d2d7220 */ /* 0x000fe20000400000 */
[----:B------:R-:W-:Y:S01]  /*92f0*/  F2FP.BF16.F32.PACK_AB R50, RZ, R50 ;  /* 0x00000032ff32723e */ /* 0x000fe200000010ff */
[----:B------:R1:W-:Y:S01]  /*9300*/  @P4 STG.E.U16 desc[UR40][R10.64+0x50], R92 ;  /* 0x0000505c0a004986 */ /* 0x0003e2000c101528 */
[----:B------:R-:W-:Y:S01]  /*9310*/  ISETP.GT.AND P4, PT, R0, RZ, P2 ;  /* 0x000000ff0000720c */ /* 0x000fe20001784270 */
[----:B------:R-:W-:Y:S01]  /*9320*/  FMUL R46, R46, R136 ;  /* 0x000000882e2e7220 */ /* 0x000fe20000400000 */
[----:B------:R-:W-:Y:S01]  /*9330*/  F2FP.BF16.F32.PACK_AB R52, RZ, R52 ;  /* 0x00000034ff34723e */ /* 0x000fe200000010ff */
[----:B------:R1:W-:Y:S01]  /*9340*/  @P3 STG.E.U16 desc[UR40][R10.64+0x52], R93 ;  /* 0x0000525d0a003986 */ /* 0x0003e2000c101528 */
[----:B------:R-:W-:Y:S01]  /*9350*/  ISETP.GT.AND P3, PT, R3, 0x30, PT ;  /* 0x000000300300780c */ /* 0x000fe20003f64270 */
[-C--:B------:R-:W-:Y:S01]  /*9360*/  FMUL R47, R47, R136.reuse ;  /* 0x000000882f2f7220 */ /* 0x080fe20000400000 */
[----:B------:R-:W-:Y:S01]  /*9370*/  F2FP.BF16.F32.PACK_AB R53, RZ, R53 ;  /* 0x00000035ff35723e */ /* 0x000fe200000010ff */
[----:B------:R1:W-:Y:S01]  /*9380*/  @P0 STG.E.U16 desc[UR40][R4.64+0x50], R94 ;  /* 0x0000505e04000986 */ /* 0x0003e2000c101528 */
[----:B------:R-:W-:Y:S01]  /*9390*/  ISETP.GT.AND P0, PT, R0, RZ, P3 ;  /* 0x000000ff0000720c */ /* 0x000fe20001f04270 */
[-C--:B------:R-:W-:Y:S01]  /*93a0*/  FMUL R32, R32, R136.reuse ;  /* 0x0000008820207220 */ /* 0x080fe20000400000 */
[C---:B------:R-:W-:Y:S01]  /*93b0*/  ISETP.GT.AND P5, PT, R0.reuse, 0x8, P3 ;  /* 0x000000080000780c */ /* 0x040fe20001fa4270 */
[----:B------:R1:W-:Y:S01]  /*93c0*/  @P1 STG.E.U16 desc[UR40][R4.64+0x52], R95 ;  /* 0x0000525f04001986 */ /* 0x0003e2000c101528 */
[----:B------:R-:W-:Y:S01]  /*93d0*/  ISETP.GT.AND P1, PT, R0, 0x8, P2 ;  /* 0x000000080000780c */ /* 0x000fe20001724270 */
[----:B------:R-:W-:Y:S01]  /*93e0*/  FMUL R33, R33, R136 ;  /* 0x0000008821217220 */ /* 0x000fe20000400000 */
[----:B------:R-:W-:Y:S01]  /*93f0*/  F2FP.BF16.F32.PACK_AB R54, RZ, R54 ;  /* 0x00000036ff36723e */ /* 0x000fe200000010ff */
[----:B------:R1:W-:Y:S01]  /*9400*/  @P4 STG.E.U16 desc[UR40][R6.64+0x62], R81 ;  /* 0x0000625106004986 */ /* 0x0003e2000c101528 */
[----:B------:R-:W-:Y:S01]  /*9410*/  F2FP.BF16.F32.PACK_AB R55, RZ, R55 ;  /* 0x00000037ff37723e */ /* 0x000fe200000010ff */
[----:B------:R-:W-:Y:S01]  /*9420*/  FMUL R34, R34, R136 ;  /* 0x0000008822227220 */ /* 0x000fe20000400000 */
[----:B------:R-:W-:Y:S01]  /*9430*/  F2FP.BF16.F32.PACK_AB R40, RZ, R40 ;  /* 0x00000028ff28723e */ /* 0x000fe200000010ff */
[-C--:B------:R-:W-:Y:S01]  /*9440*/  FMUL R35, R35, R136.reuse ;  /* 0x0000008823237220 */ /* 0x080fe20000400000 */
[----:B------:R-:W-:Y:S01]  /*9450*/  F2FP.BF16.F32.PACK_AB R41, RZ, R41 ;  /* 0x00000029ff29723e */ /* 0x000fe200000010ff */
[----:B------:R1:W-:Y:S01]  /*9460*/  @P0 STG.E.U16 desc[UR40][R6.64+0x60], R80 ;  /* 0x0000605006000986 */ /* 0x0003e2000c101528 */
[C---:B------:R-:W-:Y:S01]  /*9470*/  ISETP.GT.AND P0, PT, R3.reuse, 0x38, PT ;  /* 0x000000380300780c */ /* 0x040fe20003f04270 */
        /* <DEDUP_REMOVED lines=9> */
[----:B------:R-:W-:Y:S01]  /*9510*/  ISETP.GT.AND P4, PT, R0, RZ, P1 ;  /* 0x000000ff0000720c */ /* 0x000fe20000f84270 */
        /* <DEDUP_REMOVED lines=10> */
[----:B------:R1:W-:Y:S01]  /*95c0*/  @P5 STG.E.U16 desc[UR40][R6.64+0x70], R84 ;  /* 0x0000705406005986 */ /* 0x0003e2000c101528 */
[----:B------:R-:W-:Y:S01]  /*95d0*/  ISETP.GT.AND P5, PT, R0, 0x8, P0 ;  /* 0x000000080000780c */ /* 0x000fe200007a4270 */
[-C--:B------:R-:W-:Y:S01]  /*95e0*/  FMUL R28, R28, R136.reuse ;  /* 0x000000881c1c7220 */ /* 0x080fe20000400000 */
[----:B------:R-:W-:Y:S01]  /*95f0*/  F2FP.BF16.F32.PACK_AB R33, RZ, R33 ;  /* 0x00000021ff21723e */ /* 0x000fe200000010ff */
[----:B------:R1:W-:Y:S01]  /*9600*/  @P4 STG.E.U16 desc[UR40][R6.64+0x72], R85 ;  /* 0x0000725506004986 */ /* 0x0003e2000c101528 */
[----:B------:R-:W-:Y:S01]  /*9610*/  ISETP.GT.AND P4, PT, R0, 0x8, P1 ;  /* 0x000000080000780c */ /* 0x000fe20000f84270 */
[----:B------:R-:W-:Y:S01]  /*9620*/  FMUL R29, R29, R136 ;  /* 0x000000881d1d7220 */ /* 0x000fe20000400000 */
[----:B------:R-:W-:Y:S01]  /*9630*/  F2FP.BF16.F32.PACK_AB R34, RZ, R34 ;  /* 0x00000022ff22723e */ /* 0x000fe200000010ff */
[-C--:B------:R-:W-:Y:S01]  /*9640*/  FMUL R30, R30, R136.reuse ;  /* 0x000000881e1e7220 */ /* 0x080fe20000400000 */
[----:B------:R-:W-:Y:S01]  /*9650*/  F2FP.BF16.F32.PACK_AB R35, RZ, R35 ;  /* 0x00000023ff23723e */ /* 0x000fe200000010ff */
[----:B------:R-:W-:Y:S01]  /*9660*/  FMUL R31, R31, R136 ;  /* 0x000000881f1f7220 */ /* 0x000fe20000400000 */
[----:B------:R-:W-:-:S02]  /*9670*/  F2FP.BF16.F32.PACK_AB R36, RZ, R36 ;  /* 0x00000024ff24723e */ /* 0x000fc400000010ff */
[----:B------:R-:W-:Y:S01]  /*9680*/  F2FP.BF16.F32.PACK_AB R37, RZ, R37 ;  /* 0x00000025ff25723e */ /* 0x000fe200000010ff */
[----:B------:R1:W-:Y:S01]  /*9690*/  @P5 STG.E.U16 desc[UR40][R8.64+0x70], R86 ;  /* 0x0000705608005986 */ /* 0x0003e2000c101528 */
[C---:B------:R-:W-:Y:S02]  /*96a0*/  ISETP.GT.AND P5, PT, R0.reuse, 0x80, P3 ;  /* 0x000000800000780c */ /* 0x040fe40001fa4270 */
[C---:B------:R-:W-:Y:S01]  /*96b0*/  ISETP.GT.AND P3, PT, R0.reuse, 0x88, P3 ;  /* 0x000000880000780c */ /* 0x040fe20001f64270 */
[----:B------:R1:W-:Y:S01]  /*96c0*/  @P4 STG.E.U16 desc[UR40][R8.64+0x72], R87 ;  /* 0x0000725708004986 */ /* 0x0003e2000c101528 */
[C---:B------:R-:W-:Y:S02]  /*96d0*/  ISETP.GT.AND P4, PT, R0.reuse, 0x80, P2 ;  /* 0x000000800000780c */ /* 0x040fe40001784270 */
[----:B------:R-:W-:Y:S02]  /*96e0*/  ISETP.GT.AND P2, PT, R0, 0x88, P2 ;  /* 0x000000880000780c */ /* 0x000fe40001744270 */
[----:B------:R-:W-:-:S02]  /*96f0*/  F2FP.BF16.F32.PACK_AB R38, RZ, R38 ;  /* 0x00000026ff26723e */ /* 0x000fc400000010ff */
[----:B------:R-:W-:Y:S02]  /*9700*/  F2FP.BF16.F32.PACK_AB R39, RZ, R39 ;  /* 0x00000027ff27723e */ /* 0x000fe400000010ff */
[----:B------:R-:W-:Y:S01]  /*9710*/  F2FP.BF16.F32.PACK_AB R24, RZ, R24 ;  /* 0x00000018ff18723e */ /* 0x000fe200000010ff */
[----:B------:R1:W-:Y:S01]  /*9720*/  @P5 STG.E.U16 desc[UR40][R10.64+0x60], R72 ;  /* 0x000060480a005986 */ /* 0x0003e2000c101528 */
[----:B------:R-:W-:Y:S02]  /*9730*/  F2FP.BF16.F32.PACK_AB R25, RZ, R25 ;  /* 0x00000019ff19723e */ /* 0x000fe400000010ff */
[----:B------:R-:W-:Y:S01]  /*9740*/  F2FP.BF16.F32.PACK_AB R26, RZ, R26 ;  /* 0x0000001aff1a723e */ /* 0x000fe200000010ff */
[----:B------:R1:W-:Y:S01]  /*9750*/  @P4 STG.E.U16 desc[UR40][R10.64+0x62], R73 ;  /* 0x000062490a004986 */ /* 0x0003e2000c101528 */
[C---:B------:R-:W-:Y:S02]  /*9760*/  ISETP.GT.AND P4, PT, R0.reuse, 0x80, P0 ;  /* 0x000000800000780c */ /* 0x040fe40000784270 */
[C---:B------:R-:W-:Y:S01]  /*9770*/  ISETP.GT.AND P0, PT, R0.reuse, 0x88, P0 ;  /* 0x000000880000780c */ /* 0x040fe20000704270 */
[----:B------:R1:W-:Y:S01]  /*9780*/  @P3 STG.E.U16 desc[UR40][R4.64+0x60], R74 ;  /* 0x0000604a04003986 */ /* 0x0003e2000c101528 */
[----:B------:R-:W-:-:S02]  /*9790*/  ISETP.GT.AND P3, PT, R0, 0x80, P1 ;  /* 0x000000800000780c */ /* 0x000fc40000f64270 */
[C---:B------:R-:W-:Y:S01]  /*97a0*/  ISETP.GT.AND P1, PT, R0.reuse, 0x88, P1 ;  /* 0x000000880000780c */ /* 0x040fe20000f24270 */
[----:B------:R1:W-:Y:S01]  /*97b0*/  @P2 STG.E.U16 desc[UR40][R4.64+0x62], R75 ;  /* 0x0000624b04002986 */ /* 0x0003e2000c101528 */
[C---:B------:R-:W-:Y:S02]  /*97c0*/  ISETP.GT.AND P2, PT, R3.reuse, 0x41, PT ;  /* 0x000000410300780c */ /* 0x040fe40003f44270 */
[----:B------:R-:W-:Y:S02]  /*97d0*/  F2FP.BF16.F32.PACK_AB R27, RZ, R27 ;  /* 0x0000001bff1b723e */ /* 0x000fe400000010ff */
[----:B------:R-:W-:Y:S01]  /*97e0*/  F2FP.BF16.F32.PACK_AB R28, RZ, R28 ;  /* 0x0000001cff1c723e */ /* 0x000fe200000010ff */
[----:B------:R1:W-:Y:S01]  /*97f0*/  @P4 STG.E.U16 desc[UR40][R10.64+0x70], R76 ;  /* 0x0000704c0a004986 */ /* 0x0003e2000c101528 */
[----:B------:R-:W-:Y:S02]  /*9800*/  ISETP.GT.AND P4, PT, R0, RZ, P2 ;  /* 0x000000ff0000720c */ /* 0x000fe40001784270 */
[----:B------:R-:W-:Y:S01]  /*9810*/  F2FP.BF16.F32.PACK_AB R29, RZ, R29 ;  /* 0x0000001dff1d723e */ /* 0x000fe200000010ff */
[----:B------:R1:W-:Y:S01]  /*9820*/  @P3 STG.E.U16 desc[UR40][R10.64+0x72], R77 ;  /* 0x0000724d0a003986 */ /* 0x0003e2000c101528 */
[----:B------:R-:W-:-:S02]  /*9830*/  ISETP.GT.AND P3, PT, R3, 0x40, PT ;  /* 0x000000400300780c */ /* 0x000fc40003f64270 */
[----:B------:R-:W-:Y:S01]  /*9840*/  F2FP.BF16.F32.PACK_AB R30, RZ, R30 ;  /* 0x0000001eff1e723e */ /* 0x000fe200000010ff */
[----:B------:R1:W-:Y:S01]  /*9850*/  @P0 STG.E.U16 desc[UR40][R4.64+0x70], R78 ;  /* 0x0000704e04000986 */ /* 0x0003e2000c101528 */
[C---:B------:R-:W-:Y:S02]  /*9860*/  ISETP.GT.AND P0, PT, R0.reuse, RZ, P3 ;  /* 0x000000ff0000720c */ /* 0x040fe40001f04270 */
[C---:B------:R-:W-:Y:S01]  /*9870*/  ISETP.GT.AND P5, PT, R0.reuse, 0x8, P3 ;  /* 0x000000080000780c */ /* 0x040fe20001fa4270 */
[----:B------:R1:W-:Y:S01]  /*9880*/  @P1 STG.E.U16 desc[UR40][R4.64+0x72], R79 ;  /* 0x0000724f04001986 */ /* 0x0003e2000c101528 */
[----:B------:R-:W-:Y:S02]  /*9890*/  ISETP.GT.AND P1, PT, R0, 0x8, P2 ;  /* 0x000000080000780c */ /* 0x000fe40001724270 */
[----:B------:R-:W-:Y:S01]  /*98a0*/  F2FP.BF16.F32.PACK_AB R31, RZ, R31 ;  /* 0x0000001fff1f723e */ /* 0x000fe200000010ff */
[----:B------:R1:W-:Y:S06]  /*98b0*/  @P4 STG.E.U16 desc[UR40][R6.64+0x82], R65 ;  /* 0x0000824106004986 */ /* 0x0003ec000c101528 */
[----:B------:R1:W-:Y:S01]  /*98c0*/  @P0 STG.E.U16 desc[UR40][R6.64+0x80], R64 ;  /* 0x0000804006000986 */ /* 0x0003e2000c101528 */
[----:B------:R-:W-:-:S03]  /*98d0*/  ISETP.GT.AND P0, PT, R3, 0x48, PT ;  /* 0x000000480300780c */ /* 0x000fc60003f04270 */
[----:B------:R1:W-:Y:S01]  /*98e0*/  @P1 STG.E.U16 desc[UR40][R8.64+0x82], R67 ;  /* 0x0000824308001986 */ /* 0x0003e2000c101528 */
[----:B------:R-:W-:-:S03]  /*98f0*/  ISETP.GT.AND P1, PT, R3, 0x49, PT ;  /* 0x000000490300780c */ /* 0x000fc60003f24270 */
[----:B------:R1:W-:Y:S01]  /*9900*/  @P5 STG.E.U16 desc[UR40][R8.64+0x80], R66 ;  /* 0x0000804208005986 */ /* 0x0003e2000c101528 */
[C---:B------:R-:W-:Y:S02]  /*9910*/  ISETP.GT.AND P5, PT, R0.reuse, RZ, P0 ;  /* 0x000000ff0000720c */ /* 0x040fe400007a4270 */
[----:B------:R-:W-:-:S11]  /*9920*/  ISETP.GT.AND P4, PT, R0, RZ, P1 ;  /* 0x000000ff0000720c */ /* 0x000fd60000f84270 */
[----:B------:R1:W-:Y:S01]  /*9930*/  @P5 STG.E.U16 desc[UR40][R6.64+0x90], R68 ;  /* 0x0000904406005986 */ /* 0x0003e2000c101528 */
[----:B------:R-:W-:-:S03]  /*9940*/  ISETP.GT.AND P5, PT, R0, 0x8, P0 ;  /* 0x000000080000780c */ /* 0x000fc600007a4270 */
[----:B------:R1:W-:Y:S01]  /*9950*/  @P4 STG.E.U16 desc[UR40][R6.64+0x92], R69 ;  /* 0x0000924506004986 */ /* 0x0003e2000c101528 */
[----:B------:R-:W-:-:S09]  /*9960*/  ISETP.GT.AND P4, PT, R0, 0x8, P1 ;  /* 0x000000080000780c */ /* 0x000fd20000f84270 */
[----:B------:R1:W-:Y:S01]  /*9970*/  @P5 STG.E.U16 desc[UR40][R8.64+0x90], R70 ;  /* 0x0000904608005986 */ /* 0x0003e2000c101528 */
[C---:B------:R-:W-:Y:S02]  /*9980*/  ISETP.GT.AND P5, PT, R0.reuse, 0x80, P3 ;  /* 0x000000800000780c */ /* 0x040fe40001fa4270 */
[C---:B------:R-:W-:Y:S01]  /*9990*/  ISETP.GT.AND P3, PT, R0.reuse, 0x88, P3 ;  /* 0x000000880000780c */ /* 0x040fe20001f64270 */
[----:B------:R1:W-:Y:S01]  /*99a0*/  @P4 STG.E.U16 desc[UR40][R8.64+0x92], R71 ;  /* 0x0000924708004986 */ /* 0x0003e2000c101528 */
[C---:B------:R-:W-:Y:S02]  /*99b0*/  ISETP.GT.AND P4, PT, R0.reuse, 0x80, P2 ;  /* 0x000000800000780c */ /* 0x040fe40001784270 */
[----:B------:R-:W-:-:S07]  /*99c0*/  ISETP.GT.AND P2, PT, R0, 0x88, P2 ;  /* 0x000000880000780c */ /* 0x000fce0001744270 */
[----:B------:R1:W-:Y:S04]  /*99d0*/  @P5 STG.E.U16 desc[UR40][R10.64+0x80], R56 ;  /* 0x000080380a005986 */ /* 0x0003e8000c101528 */
[----:B------:R1:W-:Y:S01]  /*99e0*/  @P4 STG.E.U16 desc[UR40][R10.64+0x82], R57 ;  /* 0x000082390a004986 */ /* 0x0003e2000c101528 */
[C---:B------:R-:W-:Y:S02]  /*99f0*/  ISETP.GT.AND P4, PT, R0.reuse, 0x80, P0 ;  /* 0x000000800000780c */ /* 0x040fe40000784270 */
[C---:B------:R-:W-:Y:S01]  /*9a00*/  ISETP.GT.AND P0, PT, R0.reuse, 0x88, P0 ;  /* 0x000000880000780c */ /* 0x040fe20000704270 */
[----:B------:R1:W-:Y:S01]  /*9a10*/  @P3 STG.E.U16 desc[UR40][R4.64+0x80], R58 ;  /* 0x0000803a04003986 */ /* 0x0003e2000c101528 */
[C---:B------:R-:W-:Y:S02]  /*9a20*/  ISETP.GT.AND P3, PT, R0.reuse, 0x80, P1 ;  /* 0x000000800000780c */ /* 0x040fe40000f64270 */
[----:B------:R-:W-:Y:S01]  /*9a30*/  ISETP.GT.AND P1, PT, R0, 0x88, P1 ;  /* 0x000000880000780c */ /* 0x000fe20000f24270 */
[----:B------:R1:W-:Y:S01]  /*9a40*/  @P2 STG.E.U16 desc[UR40][R4.64+0x82], R59 ;  /* 0x0000823b04002986 */ /* 0x0003e2000c101528 */
[----:B------:R-:W-:-:S05]  /*9a50*/  ISETP.GT.AND P2, PT, R3, 0x51, PT ;  /* 0x000000510300780c */ /* 0x000fca0003f44270 */
[----:B------:R1:W-:Y:S01]  /*9a60*/  @P4 STG.E.U16 desc[UR40][R10.64+0x90], R60 ;  /* 0x0000903c0a004986 */ /* 0x0003e2000c101528 */
[----:B------:R-:W-:-:S03]  /*9a70*/  ISETP.GT.AND P4, PT, R0, RZ, P2 ;  /* 0x000000ff0000720c */ /* 0x000fc60001784270 */
[----:B------:R1:W-:Y:S01]  /*9a80*/  @P3 STG.E.U16 desc[UR40][R10.64+0x92], R61 ;  /* 0x0000923d0a003986 */ /* 0x0003e2000c101528 */
[----:B------:R-:W-:-:S03]  /*9a90*/  ISETP.GT.AND P3, PT, R3, 0x50, PT ;  /* 0x000000500300780c */ /* 0x000fc60003f64270 */
[----:B------:R1:W-:Y:S01]  /*9aa0*/  @P0 STG.E.U16 desc[UR40][R4.64+0x90], R62 ;  /* 0x0000903e04000986 */ /* 0x0003e2000c101528 */
[C---:B------:R-:W-:Y:S02]  /*9ab0*/  ISETP.GT.AND P0, PT, R0.reuse, RZ, P3 ;  /* 0x000000ff0000720c */ /* 0x040fe40001f04270 */
[C---:B------:R-:W-:Y:S01]  /*9ac0*/  ISETP.GT.AND P5, PT, R0.reuse, 0x8, P3 ;  /* 0x000000080000780c */ /* 0x040fe20001fa4270 */
[----:B------:R1:W-:Y:S01]  /*9ad0*/  @P1 STG.E.U16 desc[UR40][R4.64+0x92], R63 ;  /* 0x0000923f04001986 */ /* 0x0003e2000c101528 */
[----:B------:R-:W-:-:S03]  /*9ae0*/  ISETP.GT.AND P1, PT, R0, 0x8, P2 ;  /* 0x000000080000780c */ /* 0x000fc60001724270 */
        /* <DEDUP_REMOVED lines=25> */
[----:B------:R1:W-:Y:S06]  /*9c80*/  @P2 STG.E.U16 desc[UR40][R4.64+0xa2], R43 ;  /* 0x0000a22b04002986 */ /* 0x0003ec000c101528 */
[----:B------:R1:W-:Y:S04]  /*9c90*/  @P4 STG.E.U16 desc[UR40][R10.64+0xb0], R44 ;  /* 0x0000b02c0a004986 */ /* 0x0003e8000c101528 */
[----:B------:R1:W-:Y:S01]  /*9ca0*/  @P3 STG.E.U16 desc[UR40][R10.64+0xb2], R45 ;  /* 0x0000b22d0a003986 */ /* 0x0003e2000c101528 */
[----:B------:R-:W-:-:S03]  /*9cb0*/  ISETP.GT.AND P3, PT, R3, 0x60, PT ;  /* 0x000000600300780c */ /* 0x000fc60003f64270 */
[----:B------:R1:W-:Y:S01]  /*9cc0*/  @P0 STG.E.U16 desc[UR40][R4.64+0xb0], R46 ;  /* 0x0000b02e04000986 */ /* 0x0003e2000c101528 */
[----:B------:R-:W-:Y:S02]  /*9cd0*/  ISETP.GT.AND P0, PT, R3, 0x61, PT ;  /* 0x000000610300780c */ /* 0x000fe40003f04270 */
[C---:B------:R-:W-:Y:S01]  /*9ce0*/  ISETP.GT.AND P4, PT, R0.reuse, 0x8, P3 ;  /* 0x000000080000780c */ /* 0x040fe20001f84270 */
[----:B------:R1:W-:Y:S01]  /*9cf0*/  @P1 STG.E.U16 desc[UR40][R4.64+0xb2], R47 ;  /* 0x0000b22f04001986 */ /* 0x0003e2000c101528 */
[C---:B------:R-:W-:Y:S02]  /*9d00*/  ISETP.GT.AND P1, PT, R0.reuse, RZ, P3 ;  /* 0x000000ff0000720c */ /* 0x040fe40001f24270 */
[C---:B------:R-:W-:Y:S02]  /*9d10*/  ISETP.GT.AND P2, PT, R0.reuse, RZ, P0 ;  /* 0x000000ff0000720c */ /* 0x040fe40000744270 */
[----:B------:R-:W-:-:S09]  /*9d20*/  ISETP.GT.AND P5, PT, R0, 0x8, P0 ;  /* 0x000000080000780c */ /* 0x000fd200007a4270 */
[----:B------:R1:W-:Y:S01]  /*9d30*/  @P1 STG.E.U16 desc[UR40][R6.64+0xc0], R32 ;  /* 0x0000c02006001986 */ /* 0x0003e2000c101528 */
[----:B------:R-:W-:-:S03]  /*9d40*/  ISETP.GT.AND P1, PT, R3, 0x68, PT ;  /* 0x000000680300780c */ /* 0x000fc60003f24270 */
[----:B------:R1:W-:Y:S01]  /*9d50*/  @P2 STG.E.U16 desc[UR40][R6.64+0xc2], R33 ;  /* 0x0000c22106002986 */ /* 0x0003e2000c101528 */
[----:B------:R-:W-:-:S03]  /*9d60*/  ISETP.GT.AND P2, PT, R3, 0x69, PT ;  /* 0x000000690300780c */ /* 0x000fc60003f44270 */
[----:B------:R1:W-:Y:S01]  /*9d70*/  @P4 STG.E.U16 desc[UR40][R8.64+0xc0], R34 ;  /* 0x0000c02208004986 */ /* 0x0003e2000c101528 */
[----:B------:R-:W-:-:S03]  /*9d80*/  ISETP.GT.AND P4, PT, R0, RZ, P2 ;  /* 0x000000ff0000720c */ /* 0x000fc60001784270 */
[----:B------:R1:W-:Y:S01]  /*9d90*/  @P5 STG.E.U16 desc[UR40][R8.64+0xc2], R35 ;  /* 0x0000c22308005986 */ /* 0x0003e2000c101528 */
[----:B------:R-:W-:-:S09]  /*9da0*/  ISETP.GT.AND P5, PT, R0, RZ, P1 ;  /* 0x000000ff0000720c */ /* 0x000fd20000fa4270 */
        /* <DEDUP_REMOVED lines=10> */
[----:B------:R1:W-:Y:S01]  /*9e50*/  @P4 STG.E.U16 desc[UR40][R10.64+0xc0], R24 ;  /* 0x0000c0180a004986 */ /* 0x0003e2000c101528 */
[C---:B------:R-:W-:Y:S02]  /*9e60*/  ISETP.GT.AND P4, PT, R0.reuse, 0x80, P1 ;  /* 0x000000800000780c */ /* 0x040fe40000f84270 */
[C---:B------:R-:W-:Y:S01]  /*9e70*/  ISETP.GT.AND P1, PT, R0.reuse, 0x88, P1 ;  /* 0x000000880000780c */ /* 0x040fe20000f24270 */
[----:B------:R1:W-:Y:S01]  /*9e80*/  @P5 STG.E.U16 desc[UR40][R10.64+0xc2], R25 ;  /* 0x0000c2190a005986 */ /* 0x0003e2000c101528 */
[C---:B------:R-:W-:Y:S02]  /*9e90*/  ISETP.GT.AND P5, PT, R0.reuse, 0x80, P2 ;  /* 0x000000800000780c */ /* 0x040fe400017a4270 */
[----:B------:R-:W-:Y:S01]  /*9ea0*/  ISETP.GT.AND P2, PT, R0, 0x88, P2 ;  /* 0x000000880000780c */ /* 0x000fe20001744270 */
[----:B------:R1:W-:Y:S04]  /*9eb0*/  @P3 STG.E.U16 desc[UR40][R4.64+0xc0], R26 ;  /* 0x0000c01a04003986 */ /* 0x0003e8000c101528 */
[----:B------:R1:W-:Y:S04]  /*9ec0*/  @P0 STG.E.U16 desc[UR40][R4.64+0xc2], R27 ;  /* 0x0000c21b04000986 */ /* 0x0003e8000c101528 */
[----:B------:R1:W-:Y:S04]  /*9ed0*/  @P4 STG.E.U16 desc[UR40][R10.64+0xd0], R28 ;  /* 0x0000d01c0a004986 */ /* 0x0003e8000c101528 */
[----:B------:R1:W-:Y:S04]  /*9ee0*/  @P5 STG.E.U16 desc[UR40][R10.64+0xd2], R29 ;  /* 0x0000d21d0a005986 */ /* 0x0003e8000c101528 */
[----:B------:R1:W-:Y:S04]  /*9ef0*/  @P1 STG.E.U16 desc[UR40][R4.64+0xd0], R30 ;  /* 0x0000d01e04001986 */ /* 0x0003e8000c101528 */
[----:B------:R1:W-:Y:S02]  /*9f00*/  @P2 STG.E.U16 desc[UR40][R4.64+0xd2], R31 ;  /* 0x0000d21f04002986 */ /* 0x0003e4000c101528 */
.L_x_253:
[----:B------:R-:W-:Y:S05]  /*9f10*/  BSYNC B0 ;  /* 0x0000000000007941 */ /* 0x000fea0003800000 */
.L_x_33:
[----:B------:R-:W-:Y:S01]  /*9f20*/  ULDC UR4, c[0x0][0xc] ;  /* 0x0000030000047ab9 */ /* 0x000fe20000000800 */
[----:B------:R-:W-:Y:S01]  /*9f30*/  ULDC UR5, c[0x0][0x10] ;  /* 0x0000040000057ab9 */ /* 0x000fe20000000800 */
[----:B0-----:R-:W0:Y:S01]  /*9f40*/  LDC R3, c[0x0][0x14] ;  /* 0x00000500ff037b82 */ /* 0x001e220000000800 */
[----:B------:R-:W-:Y:S01]  /*9f50*/  UIMAD.WIDE.U32 UR4, UR4, UR5, URZ ;  /* 0x00000005040472a5 */ /* 0x000fe2000f8e003f */
[----:B------:R-:W-:Y:S01]  /*9f60*/  PRMT R0, RZ, 0x7610, R0 ;  /* 0x00007610ff007816 */ /* 0x000fe20000000000 */
[----:B------:R-:W-:Y:S02]  /*9f70*/  IMAD.MOV.U32 R140, RZ, RZ, -0x1 ;  /* 0xffffffffff8c7424 */ /* 0x000fe400078e00ff */
[----:B------:R-:W-:Y:S02]  /*9f80*/  IMAD.MOV.U32 R137, RZ, RZ, -0x1 ;  /* 0xffffffffff897424 */ /* 0x000fe400078e00ff */
[----:B0-----:R-:W-:-:S04]  /*9f90*/  IMAD.WIDE.U32 R16, R3, UR4, R16 ;  /* 0x0000000403107c25 */ /* 0x001fc8000f8e0010 */
[----:B------:R-:W-:Y:S01]  /*9fa0*/  IMAD R3, R3, UR5, RZ ;  /* 0x0000000503037c24 */ /* 0x000fe2000f8e02ff */
[----:B------:R-:W-:Y:S02]  /*9fb0*/  ULDC.64 UR4, c[0x0][0x650] ;  /* 0x0001940000047ab9 */ /* 0x000fe40000000a00 */
[----:B------:R-:W-:Y:S01]  /*9fc0*/  ISETP.GE.U32.AND P0, PT, R16, UR4, PT ;  /* 0x0000000410007c0c */ /* 0x000fe2000bf06070 */
[----:B------:R-:W-:-:S05]  /*9fd0*/  IMAD.IADD R17, R17, 0x1, R3 ;  /* 0x0000000111117824 */ /* 0x000fca00078e0203 */
[----:B------:R-:W-:-:S13]  /*9fe0*/  ISETP.GE.U32.AND.EX P0, PT, R17, UR5, PT, P0 ;  /* 0x0000000511007c0c */ /* 0x000fda000bf06100 */
[----:B------:R-:W-:Y:S05]  /*9ff0*/  @P0 BRA `(.L_x_254) ;  /* 0x0000000400640947 */ /* 0x000fea0003800000 */
[----:B-1--4-:R-:W0:Y:S01]  /*a000*/  S2R R12, SR_CTAID.X ;  /* 0x00000000000c7919 */ /* 0x012e220000002500 */
[----:B------:R-:W1:Y:S01]  /*a010*/  LDC.64 R10, c[0x0][0x628] ;  /* 0x00018a00ff0a7b82 */ /* 0x000e620000000a00 */
[----:B------:R-:W-:Y:S01]  /*a020*/  ULDC UR4, c[0x0][0x150] ;  /* 0x0000540000047ab9 */ /* 0x000fe20000000800 */
[----:B------:R-:W-:Y:S01]  /*a030*/  IMAD.MOV.U32 R8, RZ, RZ, R16 ;  /* 0x000000ffff087224 */ /* 0x000fe200078e0010 */
[----:B------:R-:W4:Y:S01]  /*a040*/  S2R R24, SR_CTAID.Y ;  /* 0x0000000000187919 */ /* 0x000f220000002600 */
[----:B------:R-:W-:-:S04]  /*a050*/  IMAD.MOV.U32 R9, RZ, RZ, R17 ;  /* 0x000000ffff097224 */ /* 0x000fc800078e0011 */
[----:B------:R-:W2:Y:S08]  /*a060*/  LDC R21, c[0x0][0x144] ;  /* 0x00005100ff157b82 */ /* 0x000eb00000000800 */
[----:B------:R-:W2:Y:S08]  /*a070*/  LDC R0, c[0x0][0x630] ;  /* 0x00018c00ff007b82 */ /* 0x000eb00000000800 */
[----:B---3--:R-:W3:Y:S01]  /*a080*/  LDC.64 R14, c[0x0][0x620] ;  /* 0x00018800ff0e7b82 */ /* 0x008ee20000000a00 */
[----:B-1----:R-:W-:-:S04]  /*a090*/  ISETP.NE.U32.AND P0, PT, R10, RZ, PT ;  /* 0x000000ff0a00720c */ /* 0x002fc80003f05070 */
[----:B------:R-:W-:Y:S02]  /*a0a0*/  ISETP.NE.AND.EX P0, PT, R11, RZ, PT, P0 ;  /* 0x000000ff0b00720c */ /* 0x000fe40003f05300 */
[----:B0-----:R-:W-:-:S05]  /*a0b0*/  I2FP.F32.U32 R3, R12 ;  /* 0x0000000c00037245 */ /* 0x001fca0000201000 */
[----:B------:R-:W-:-:S04]  /*a0c0*/  FMUL R3, R3, UR4 ;  /* 0x0000000403037c20 */ /* 0x000fc80008400000 */
[----:B------:R0:W1:Y:S02]  /*a0d0*/  F2I.U32.TRUNC.NTZ R20, R3 ;  /* 0x0000000300147305 */ /* 0x000064000020f000 */
[----:B--2-4-:R-:W-:Y:S05]  /*a0e0*/  @!P0 BRA `(.L_x_255) ;  /* 0x0000000000288947 */ /* 0x014fea0003800000 */
[----:B0-----:R-:W0:Y:S02]  /*a0f0*/  LDC R3, c[0x0][0x634] ;  /* 0x00018d00ff037b82 */ /* 0x001e240000000800 */
        /* <DEDUP_REMOVED lines=9> */
.L_x_255:
[----:B------:R-:W2:Y:S01]  /*a190*/  LDC.64 R28, c[0x0][0x640] ;  /* 0x00019000ff1c7b82 */ /* 0x000ea20000000a00 */
[-CC-:B------:R-:W-:Y:S01]  /*a1a0*/  SHF.R.U64 R137, R8, R0.reuse, R9.reuse ;  /* 0x0000000008897219 */ /* 0x180fe20000001209 */
[----:B-1----:R-:W-:Y:S01]  /*a1b0*/  IMAD.MOV R20, RZ, RZ, -R20 ;  /* 0x000000ffff147224 */ /* 0x002fe200078e0a14 */
[----:B------:R-:W-:Y:S01]  /*a1c0*/  SHF.R.U32.HI R0, RZ, R0, R9 ;  /* 0x00000000ff007219 */ /* 0x000fe20000011609 */
[----:B------:R-:W-:Y:S01]  /*a1d0*/  ULDC UR4, c[0x0][0x154] ;  /* 0x0000550000047ab9 */ /* 0x000fe20000000800 */
[----:B0-----:R-:W-:Y:S01]  /*a1e0*/  IADD3 R3, P0, RZ, -R137, RZ ;  /* 0x80000089ff037210 */ /* 0x001fe20007f1e0ff */
[----:B------:R-:W-:Y:S02]  /*a1f0*/  IMAD R21, R21, R20, R12 ;  /* 0x0000001415157224 */ /* 0x000fe400078e020c */
[----:B------:R-:W0:Y:S01]  /*a200*/  LDC R6, c[0x0][0x618] ;  /* 0x00018600ff067b82 */ /* 0x000e220000000800 */
[----:B------:R-:W-:Y:S02]  /*a210*/  IMAD.MOV.U32 R7, RZ, RZ, 0x1 ;  /* 0x00000001ff077424 */ /* 0x000fe400078e00ff */
[----:B------:R-:W-:-:S04]  /*a220*/  IMAD.X R5, RZ, RZ, ~R0, P0 ;  /* 0x000000ffff057224 */ /* 0x000fc800000e0e00 */
[-C--:B---3--:R-:W-:Y:S01]  /*a230*/  IMAD R0, R5, R14.reuse, RZ ;  /* 0x0000000e05007224 */ /* 0x088fe200078e02ff */
[----:B------:R-:W1:Y:S01]  /*a240*/  LDC R8, c[0x0][0x608] ;  /* 0x00018200ff087b82 */ /* 0x000e620000000800 */
[----:B------:R-:W-:-:S04]  /*a250*/  IMAD.WIDE.U32 R4, R3, R14, R16 ;  /* 0x0000000e03047225 */ /* 0x000fc800078e0010 */
[----:B------:R-:W-:Y:S01]  /*a260*/  IMAD R3, R3, R15, R0 ;  /* 0x0000000f03037224 */ /* 0x000fe200078e0200 */
[----:B------:R-:W-:Y:S02]  /*a270*/  I2FP.F32.U32 R0, R24 ;  /* 0x0000001800007245 */ /* 0x000fe40000201000 */
[----:B------:R-:W3:Y:S01]  /*a280*/  LDC R26, c[0x0][0x658] ;  /* 0x00019600ff1a7b82 */ /* 0x000ee20000000800 */
[----:B------:R-:W-:Y:S01]  /*a290*/  IMAD.IADD R3, R5, 0x1, R3 ;  /* 0x0000000105037824 */ /* 0x000fe200078e0203 */
[----:B--2---:R-:W-:Y:S01]  /*a2a0*/  ISETP.NE.U32.AND P0, PT, R28, RZ, PT ;  /* 0x000000ff1c00720c */ /* 0x004fe20003f05070 */
[----:B------:R-:W-:Y:S01]  /*a2b0*/  FMUL R0, R0, UR4 ;  /* 0x0000000400007c20 */ /* 0x000fe20008400000 */
[----:B------:R-:W-:Y:S02]  /*a2c0*/  IMAD.MOV.U32 R5, RZ, RZ, -0x1 ;  /* 0xffffffffff057424 */ /* 0x000fe400078e00ff */
[----:B------:R-:W-:Y:S01]  /*a2d0*/  ISETP.NE.AND.EX P0, PT, R29, RZ, PT, P0 ;  /* 0x000000ff1d00720c */ /* 0x000fe20003f05300 */
[----:B------:R2:W4:Y:S01]  /*a2e0*/  F2I.U32.TRUNC.NTZ R13, R0 ;  /* 0x00000000000d7305 */ /* 0x000522000020f000 */
[----:B------:R-:W2:Y:S01]  /*a2f0*/  LDC R15, c[0x0][0x148] ;  /* 0x00005200ff0f7b82 */ /* 0x000ea20000000800 */
[----:B0-----:R-:W-:-:S02]  /*a300*/  SHF.R.U64 R12, R4, R6, R3 ;  /* 0x00000006040c7219 */ /* 0x001fc40000001203 */
[----:B------:R-:W-:-:S05]  /*a310*/  SHF.R.U32.HI R3, RZ, R6, R3 ;  /* 0x00000006ff037219 */ /* 0x000fca0000011603 */
[----:B------:R-:W0:Y:S01]  /*a320*/  LDC R20, c[0x0][0x600] ;  /* 0x00018000ff147b82 */ /* 0x000e220000000800 */
[-CC-:B-1----:R-:W-:Y:S02]  /*a330*/  SHF.R.U64 R10, R12, R8.reuse, R3.reuse ;  /* 0x000000080c0a7219 */ /* 0x182fe40000001203 */
[----:B------:R-:W-:-:S05]  /*a340*/  SHF.R.U32.HI R3, RZ, R8, R3 ;  /* 0x00000008ff037219 */ /* 0x000fca0000011603 */
[----:B------:R-:W1:Y:S01]  /*a350*/  LDC R27, c[0x0][0x648] ;  /* 0x00019200ff1b7b82 */ /* 0x000e620000000800 */
[-C--:B---3--:R-:W-:Y:S02]  /*a360*/  SHF.L.U32 R4, R5, R26.reuse, RZ ;  /* 0x0000001a05047219 */ /* 0x088fe400000006ff */
[--C-:B------:R-:W-:Y:S02]  /*a370*/  SHF.R.U64 R14, R10, R26, R3.reuse ;  /* 0x0000001a0a0e7219 */ /* 0x100fe40000001203 */
[----:B------:R-:W-:Y:S02]  /*a380*/  LOP3.LUT R25, RZ, R4, RZ, 0x33, !PT ;  /* 0x00000004ff197212 */ /* 0x000fe400078e33ff */
[-C--:B------:R-:W-:Y:S01]  /*a390*/  SHF.R.U32.HI R5, RZ, R26.reuse, R3 ;  /* 0x0000001aff057219 */ /* 0x080fe20000011603 */
[----:B------:R-:W3:Y:S01]  /*a3a0*/  LDC R30, c[0x0][0x638] ;  /* 0x00018e00ff1e7b82 */ /* 0x000ee20000000800 */
[----:B------:R-:W-:Y:S01]  /*a3b0*/  SHF.L.U32 R138, R7, R26, RZ ;  /* 0x0000001a078a7219 */ /* 0x000fe200000006ff */
[----:B------:R-:W-:-:S06]  /*a3c0*/  IMAD.MOV.U32 R4, RZ, RZ, R14 ;  /* 0x000000ffff047224 */ /* 0x000fcc00078e000e */
[----:B------:R-:W0:Y:S01]  /*a3d0*/  LDC R31, c[0x0][0x610] ;  /* 0x00018400ff1f7b82 */ /* 0x000e220000000800 */
[----:B----4-:R-:W-:Y:S05]  /*a3e0*/  @!P0 BRA `(.L_x_256) ;  /* 0x0000000000288947 */ /* 0x010fea0003800000 */
        /* <DEDUP_REMOVED lines=10> */
.L_x_256:
[----:B------:R-:W-:Y:S01]  /*a490*/  ISETP.NE.AND P0, PT, R2, 0x1, PT ;  /* 0x000000010200780c */ /* 0x000fe20003f05270 */
[----:B0-----:R-:W-:Y:S01]  /*a4a0*/  VIADD R7, R20, 0xffffffff ;  /* 0xffffffff14077836 */ /* 0x001fe20000000000 */
[----:B-12---:R-:W-:Y:S01]  /*a4b0*/  SHF.R.U64 R0, R4, R27, R5 ;  /* 0x0000001b04007219 */ /* 0x006fe20000001205 */
[----:B------:R-:W-:Y:S01]  /*a4c0*/  IMAD.MOV R13, RZ, RZ, -R13 ;  /* 0x000000ffff0d7224 */ /* 0x000fe200078e0a0d */
[----:B------:R-:W-:Y:S01]  /*a4d0*/  LOP3.LUT R5, R10, R25, RZ, 0xc0, !PT ;  /* 0x000000190a057212 */ /* 0x000fe200078ec0ff */
[----:B------:R-:W-:Y:S02]  /*a4e0*/  IMAD.MOV.U32 R4, RZ, RZ, 0x1 ;  /* 0x00000001ff047424 */ /* 0x000fe400078e00ff */
[----:B------:R-:W-:Y:S02]  /*a4f0*/  IMAD.MOV R3, RZ, RZ, -R0 ;  /* 0x000000ffff037224 */ /* 0x000fe400078e0a00 */
[----:B------:R-:W-:Y:S01]  /*a500*/  IMAD R138, R138, R0, R5 ;  /* 0x000000008a8a7224 */ /* 0x000fe200078e0205 */
[----:B------:R-:W-:Y:S01]  /*a510*/  LOP3.LUT R5, R12, R7, RZ, 0xc0, !PT ;  /* 0x000000070c057212 */ /* 0x000fe200078ec0ff */
[----:B---3--:R-:W-:-:S02]  /*a520*/  IMAD R0, R3, R30, R14 ;  /* 0x0000001e03007224 */ /* 0x008fc400078e020e */
[----:B------:R-:W-:Y:S02]  /*a530*/  @P0 IMAD R21, R15, R13, R24 ;  /* 0x0000000d0f150224 */ /* 0x000fe400078e0218 */
[----:B------:R-:W-:Y:S01]  /*a540*/  IMAD R3, R0, R20, R5 ;  /* 0x0000001400037224 */ /* 0x000fe200078e0205 */
[----:B------:R-:W-:Y:S01]  /*a550*/  PRMT R0, R4, 0x7610, R0 ;  /* 0x0000761004007816 */ /* 0x000fe20000000000 */
[----:B------:R-:W-:-:S05]  /*a560*/  IMAD R138, R138, R31, R21 ;  /* 0x0000001f8a8a7224 */ /* 0x000fca00078e0215 */
[----:B------:R-:W-:Y:S02]  /*a570*/  SEL R140, R3, R138, !P0 ;  /* 0x0000008a038c7207 */ /* 0x000fe40004000000 */
[----:B------:R-:W-:-:S07]  /*a580*/  SEL R138, R138, R3, !P0 ;  /* 0x000000038a8a7207 */ /* 0x000fce0004000000 */
.L_x_254:
[----:B------:R-:W-:-:S13]  /*a590*/  LOP3.LUT P0, RZ, R0, 0xff, RZ, 0xc0, !PT ;  /* 0x000000ff00ff7812 */ /* 0x000fda000780c0ff */
[----:B------:R-:W-:Y:S05]  /*a5a0*/  @P0 BRA `(.L_x_257) ;  /* 0xffffff6c00440947 */ /* 0x000fea000383ffff */
[----:B------:R-:W-:Y:S05]  /*a5b0*/  EXIT ;  /* 0x000000000000794d */ /* 0x000fea0003800000 */
.L_x_8:
[----:B0-----:R-:W-:Y:S01]  /*a5c0*/  ULDC.64 UR4, c[0x0][0x650] ;  /* 0x0001940000047ab9 */ /* 0x001fe20000000a00 */
        /* <DEDUP_REMOVED lines=25> */
.L_x_259:
[----:B------:R-:W0:Y:S01]  /*a760*/  LDC.64 R28, c[0x0][0x640] ;  /* 0x00019000ff1c7b82 */ /* 0x000e220000000a00 */
[-CC-:B------:R-:W-:Y:S01]  /*a770*/  SHF.R.U64 R22, R12, R6.reuse, R13.reuse ;  /* 0x000000060c167219 */ /* 0x180fe2000000120d */
[----:B------:R-:W-:Y:S01]  /*a780*/  IMAD.MOV.U32 R30, RZ, RZ, 0x1 ;  /* 0x00000001ff1e7424 */ /* 0x000fe200078e00ff */
[----:B------:R-:W-:Y:S02]  /*a790*/  SHF.R.U32.HI R6, RZ, R6, R13 ;  /* 0x00000006ff067219 */ /* 0x000fe4000001160d */
        /* <DEDUP_REMOVED lines=8> */
[----:B------:R-:W-:Y:S01]  /*a820*/  IMAD.IADD R9, R9, 0x1, R11 ;  /* 0x0000000109097824 */ /* 0x000fe200078e020b */
[----:B0-----:R-:W-:-:S04]  /*a830*/  ISETP.NE.U32.AND P0, PT, R28, RZ, PT ;  /* 0x000000ff1c00720c */ /* 0x001fc80003f05070 */
[----:B------:R-:W-:Y:S02]  /*a840*/  ISETP.NE.AND.EX P0, PT, R29, RZ, PT, P0 ;  /* 0x000000ff1d00720c */ /* 0x000fe40003f05300 */
[----:B------:R-:W0:Y:S01]  /*a850*/  LDC R20, c[0x0][0x600] ;  /* 0x00018000ff147b82 */ /* 0x000e220000000800 */
[-CC-:B-1----:R-:W-:Y:S01]  /*a860*/  SHF.R.U64 R14, R8, R10.reuse, R9.reuse ;  /* 0x0000000a080e7219 */ /* 0x182fe20000001209 */
[----:B------:R-:W-:Y:S01]  /*a870*/  IMAD.MOV.U32 R8, RZ, RZ, -0x1 ;  /* 0xffffffffff087424 */ /* 0x000fe200078e00ff */
[----:B------:R-:W-:-:S05]  /*a880*/  SHF.R.U32.HI R9, RZ, R10, R9 ;  /* 0x0000000aff097219 */ /* 0x000fca0000011609 */
[----:B------:R-:W1:Y:S01]  /*a890*/  LDC R24, c[0x0][0x648] ;  /* 0x00019200ff187b82 */ /* 0x000e620000000800 */
[-CC-:B--2---:R-:W-:Y:S02]  /*a8a0*/  SHF.R.U64 R23, R14, R12.reuse, R9.reuse ;  /* 0x0000000c0e177219 */ /* 0x184fe40000001209 */
[----:B------:R-:W-:-:S05]  /*a8b0*/  SHF.R.U32.HI R6, RZ, R12, R9 ;  /* 0x0000000cff067219 */ /* 0x000fca0000011609 */
[----:B------:R-:W2:Y:S01]  /*a8c0*/  LDC R26, c[0x0][0x638] ;  /* 0x00018e00ff1a7b82 */ /* 0x000ea20000000800 */
[-C--:B---3--:R-:W-:Y:S02]  /*a8d0*/  SHF.L.U32 R8, R8, R27.reuse, RZ ;  /* 0x0000001b08087219 */ /* 0x088fe400000006ff */
[-CC-:B------:R-:W-:Y:S02]  /*a8e0*/  SHF.R.U64 R25, R23, R27.reuse, R6.reuse ;  /* 0x0000001b17197219 */ /* 0x180fe40000001206 */
[----:B------:R-:W-:Y:S02]  /*a8f0*/  LOP3.LUT R32, RZ, R8, RZ, 0x33, !PT ;  /* 0x00000008ff207212 */ /* 0x000fe400078e33ff */
[----:B------:R-:W-:Y:S01]  /*a900*/  SHF.R.U32.HI R9, RZ, R27, R6 ;  /* 0x0000001bff097219 */ /* 0x000fe20000011606 */
[----:B------:R-:W3:Y:S01]  /*a910*/  LDC R31, c[0x0][0x610] ;  /* 0x00018400ff1f7b82 */ /* 0x000ee20000000800 */
[----:B------:R-:W-:Y:S01]  /*a920*/  IMAD.MOV.U32 R8, RZ, RZ, R25 ;  /* 0x000000ffff087224 */ /* 0x000fe200078e0019 */
[----:B------:R-:W-:Y:S06]  /*a930*/  @!P0 BRA `(.L_x_260) ;  /* 0x0000000000288947 */ /* 0x000fec0003800000 */
        /* <DEDUP_REMOVED lines=10> */
.L_x_260:
[----:B------:R-:W-:Y:S02]  /*a9e0*/  ISETP.NE.AND P0, PT, R2, 0x1, PT ;  /* 0x000000010200780c */ /* 0x000fe40003f05270 */
[----:B-1----:R-:W-:Y:S01]  /*a9f0*/  SHF.R.U64 R6, R8, R24, R9 ;  /* 0x0000001808067219 */ /* 0x002fe20000001209 */
[----:B0-----:R-:W-:Y:S01]  /*aa00*/  VIADD R9, R20, 0xffffffff ;  /* 0xffffffff14097836 */ /* 0x001fe20000000000 */
[----:B------:R-:W-:Y:S02]  /*aa10*/  SHF.L.U32 R30, R30, R27, RZ ;  /* 0x0000001b1e1e7219 */ /* 0x000fe400000006ff */
[----:B------:R-:W-:Y:S01]  /*aa20*/  LOP3.LUT R5, R23, R32, RZ, 0xc0, !PT ;  /* 0x0000002017057212 */ /* 0x000fe200078ec0ff */
[----:B------:R-:W-:-:S04]  /*aa30*/  IMAD.MOV R8, RZ, RZ, -R6 ;  /* 0x000000ffff087224 */ /* 0x000fc800078e0a06 */
[----:B------:R-:W-:Y:S01]  /*aa40*/  IMAD R6, R30, R6, R5 ;  /* 0x000000061e067224 */ /* 0x000fe200078e0205 */
[----:B------:R-:W-:Y:S01]  /*aa50*/  LOP3.LUT R5, R14, R9, RZ, 0xc0, !PT ;  /* 0x000000090e057212 */ /* 0x000fe200078ec0ff */
[----:B------:R-:W-:Y:S02]  /*aa60*/  @P0 IMAD R3, R7, R21, R4 ;  /* 0x0000001507030224 */ /* 0x000fe400078e0204 */
[----:B--2---:R-:W-:Y:S02]  /*aa70*/  IMAD R4, R8, R26, R25 ;  /* 0x0000001a08047224 */ /* 0x004fe400078e0219 */
[----:B---3--:R-:W-:Y:S02]  /*aa80*/  IMAD R3, R6, R31, R3 ;  /* 0x0000001f06037224 */ /* 0x008fe400078e0203 */
[----:B------:R-:W-:Y:S02]  /*aa90*/  IMAD R4, R4, R20, R5 ;  /* 0x0000001404047224 */ /* 0x000fe400078e0205 */
[----:B------:R-:W-:-:S02]  /*aaa0*/  IMAD.MOV.U32 R8, RZ, RZ, 0x1 ;  /* 0x00000001ff087424 */ /* 0x000fc400078e00ff */
[----:B------:R-:W-:Y:S01]  /*aab0*/  IMAD.MOV.U32 R6, RZ, RZ, R22 ;  /* 0x000000ffff067224 */ /* 0x000fe200078e0016 */
[----:B------:R-:W-:Y:S02]  /*aac0*/  SEL R20, R4, R3, !P0 ;  /* 0x0000000304147207 */ /* 0x000fe40004000000 */
[----:B------:R-:W-:-:S07]  /*aad0*/  SEL R13, R3, R4, !P0 ;  /* 0x00000004030d7207 */ /* 0x000fce0004000000 */
.L_x_258:
[----:B------:R-:W-:-:S08]  /*aae0*/  NOP ;  /* 0x0000000000007918 */ /* 0x000fd00000000000 */
[----:B------:R-:W0:-:S00]  /*aaf0*/  USETMAXREG.DEALLOC.CTAPOOL 0x28 ;  /* 0x00000028000079c8 */ /* 0x000e0000080e0500 */
[----:B0-----:R-:W-:-:S13]  /*ab00*/  ISETP.NE.AND P0, PT, R0, RZ, PT ;  /* 0x000000ff0000720c */ /* 0x001fda0003f05270 */
[----:B------:R-:W-:Y:S05]  /*ab10*/  @P0 EXIT ;  /* 0x000000000000094d */ /* 0x000fea0003800000 */
[----:B------:R-:W-:Y:S01]  /*ab20*/  LOP3.LUT P0, RZ, R8, 0xff, RZ, 0xc0, !PT ;  /* 0x000000ff08ff7812 */ /* 0x000fe2000780c0ff */
[----:B------:R-:W-:Y:S02]  /*ab30*/  IMAD.MOV.U32 R0, RZ, RZ, 0x1 ;  /* 0x00000001ff007424 */ /* 0x000fe400078e00ff */
[----:B------:R-:W-:-:S10]  /*ab40*/  IMAD.MOV.U32 R3, RZ, RZ, RZ ;  /* 0x000000ffff037224 */ /* 0x000fd400078e00ff */
[----:B------:R-:W-:Y:S05]  /*ab50*/  @!P0 BRA `(.L_x_261) ;  /* 0x0000000c003c8947 */ /* 0x000fea0003800000 */
[----:B------:R-:W0:Y:S01]  /*ab60*/  LDC R0, c[0x0][0x28c] ;  /* 0x0000a300ff007b82 */ /* 0x000e220000000800 */
[----:B------:R-:W1:Y:S01]  /*ab70*/  S2R R9, SR_CgaCtaId ;  /* 0x0000000000097919 */ /* 0x000e620000008800 */
[----:B------:R-:W-:Y:S01]  /*ab80*/  ULDC UR5, c[0x0][0x600] ;  /* 0x0001800000057ab9 */ /* 0x000fe20000000800 */
[----:B------:R-:W-:Y:S01]  /*ab90*/  ULDC UR4, c[0x0][0xc] ;  /* 0x0000030000047ab9 */ /* 0x000fe20000000800 */
[----:B------:R-:W-:Y:S01]  /*aba0*/  UIADD3 UR16, UR5, -0x1, URZ ;  /* 0xffffffff05107890 */ /* 0x000fe2000fffe03f */
[----:B------:R-:W-:Y:S01]  /*abb0*/  BSSY B0, `(.L_x_261) ;  /* 0x00000c9000007945 */ /* 0x000fe20003800000 */
[----:B------:R-:W-:Y:S01]  /*abc0*/  ULDC UR6, c[0x0][0x658] ;  /* 0x0001960000067ab9 */ /* 0x000fe20000000800 */
[----:B------:R-:W-:Y:S01]  /*abd0*/  ULDC UR5, c[0x0][0x10] ;  /* 0x0000040000057ab9 */ /* 0x000fe20000000800 */
[----:B------:R-:W-:Y:S01]  /*abe0*/  UMOV UR7, 0xffffffff ;  /* 0xffffffff00077882 */ /* 0x000fe20000000000 */
[----:B------:R-:W-:Y:S01]  /*abf0*/  UMOV UR8, 0x1 ;  /* 0x0000000100087882 */ /* 0x000fe20000000000 */
[----:B------:R-:W-:Y:S01]  /*ac00*/  UIMAD.WIDE.U32 UR4, UR4, UR5, URZ ;  /* 0x00000005040472a5 */ /* 0x000fe2000f8e003f */
[----:B------:R-:W-:Y:S01]  /*ac10*/  IMAD.MOV.U32 R11, RZ, RZ, 0x1 ;  /* 0x00000001ff0b7424 */ /* 0x000fe200078e00ff */
[----:B------:R-:W-:Y:S01]  /*ac20*/  USHF.L.U32 UR7, UR7, UR6, URZ ;  /* 0x0000000607077299 */ /* 0x000fe2000800063f */
[----:B------:R-:W-:Y:S01]  /*ac30*/  LOP3.LUT R8, R19, 0x2, RZ, 0xfc, !PT ;  /* 0x0000000213087812 */ /* 0x000fe200078efcff */
[----:B------:R-:W-:-:S02]  /*ac40*/  USHF.L.U32 UR18, UR8, UR6, URZ ;  /* 0x0000000608127299 */ /* 0x000fc4000800063f */
[----:B------:R-:W-:Y:S01]  /*ac50*/  ULOP3.LUT UR17, URZ, UR7, URZ, 0x33, !UPT ;  /* 0x000000073f117292 */ /* 0x000fe2000f8e333f */
[----:B------:R-:W-:Y:S01]  /*ac60*/  ULDC UR6, c[0x0][0x14] ;  /* 0x0000050000067ab9 */ /* 0x000fe20000000800 */
[----:B------:R-:W-:Y:S01]  /*ac70*/  ULDC.64 UR22, c[0x0][0x198] ;  /* 0x0000660000167ab9 */ /* 0x000fe20000000a00 */
[----:B------:R-:W-:Y:S02]  /*ac80*/  UIMAD.WIDE.U32 UR20, UR4, UR6, URZ ;  /* 0x00000006041472a5 */ /* 0x000fe4000f8e003f */
[----:B------:R-:W-:Y:S01]  /*ac90*/  UIMAD UR13, UR5, UR6, URZ ;  /* 0x00000006050d72a4 */ /* 0x000fe2000f8e023f */
[----:B0-----:R-:W-:-:S03]  /*aca0*/  VIADD R0, R0, 0x1f ;  /* 0x0000001f00007836 */ /* 0x001fc60000000000 */
[----:B------:R-:W-:Y:S02]  /*acb0*/  UIADD3 UR13, UR21, UR13, URZ ;  /* 0x0000000d150d7290 */ /* 0x000fe4000fffe03f */
[----:B------:R-:W-:-:S04]  /*acc0*/  SHF.R.S32.HI R3, RZ, 0x1f, R0 ;  /* 0x0000001fff037819 */ /* 0x000fc80000011400 */
[----:B------:R-:W-:Y:S01]  /*acd0*/  LEA.HI R3, R3, R0, RZ, 0x5 ;  /* 0x0000000003037211 */ /* 0x000fe200078f28ff */
[----:B------:R-:W-:Y:S01]  /*ace0*/  IMAD.MOV.U32 R0, RZ, RZ, 0x1 ;  /* 0x00000001ff007424 */ /* 0x000fe200078e00ff */
[----:B-1----:R-:W-:Y:S02]  /*acf0*/  LOP3.LUT R9, R9, 0x1, RZ, 0xc0, !PT ;  /* 0x0000000109097812 */ /* 0x002fe400078ec0ff */
[----:B------:R-:W-:Y:S01]  /*ad00*/  SHF.R.S32.HI R10, RZ, 0x5, R3 ;  /* 0x00000005ff0a7819 */ /* 0x000fe20000011403 */
[----:B------:R-:W-:-:S04]  /*ad10*/  IMAD.MOV.U32 R3, RZ, RZ, RZ ;  /* 0x000000ffff037224 */ /* 0x000fc800078e00ff */
[----:B------:R-:W-:-:S07]  /*ad20*/  VIADD R12, R10, 0x1 ;  /* 0x000000010a0c7836 */ /* 0x000fce0000000000 */
.L_x_272:
[----:B------:R-:W-:-:S03]  /*ad30*/  UMOV UR4, 0xffffffff ;  /* 0xffffffff00047882 */ /* 0x000fc60000000000 */
[----:B------:R-:W-:Y:S05]  /*ad40*/  BRA.DIV UR4, `(.L_x_262) ;  /* 0x0000001204607947 */ /* 0x000fea000b800000 */
[----:B------:R-:W-:-:S13]  /*ad50*/  ELECT P6, URZ, PT ;  /* 0x00000000003f782f */ /* 0x000fda00038c0000 */
.L_x_288:
[----:B------:R-:W0:Y:S01]  /*ad60*/  LDC R4, c[0x0][0x28c] ;  /* 0x0000a300ff047b82 */ /* 0x000e220000000800 */
[----:B------:R-:W-:Y:S01]  /*ad70*/  BSSY B1, `(.L_x_263) ;  /* 0x000003a000017945 */ /* 0x000fe20003800000 */
[----:B0-----:R-:W-:-:S13]  /*ad80*/  ISETP.LT.OR P6, PT, R4, 0x1, !P6 ;  /* 0x000000010400780c */ /* 0x001fda00077c1670 */
[----:B------:R-:W-:Y:S05]  /*ad90*/  @P6 BRA `(.L_x_264) ;  /* 0x0000000000dc6947 */ /* 0x000fea0003800000 */
[----:B------:R-:W-:Y:S02]  /*ada0*/  IMAD R20, R20, 0x2, R9 ;  /* 0x0000000214147824 */ /* 0x000fe400078e0209 */
[----:B------:R-:W-:Y:S02]  /*adb0*/  IMAD.SHL.U32 R21, R13, 0x100, RZ ;  /* 0x000001000d157824 */ /* 0x000fe400078e00ff */
[----:B------:R-:W-:Y:S02]  /*adc0*/  IMAD.MOV.U32 R22, RZ, RZ, RZ ;  /* 0x000000ffff167224 */ /* 0x000fe400078e00ff */
[----:B------:R-:W-:Y:S02]  /*add0*/  IMAD.MOV.U32 R4, RZ, RZ, R12 ;  /* 0x000000ffff047224 */ /* 0x000fe400078e000c */
[----:B------:R-:W-:Y:S02]  /*ade0*/  IMAD.MOV.U32 R5, RZ, RZ, R0 ;  /* 0x000000ffff057224 */ /* 0x000fe400078e0000 */
[----:B------:R-:W-:-:S02]  /*adf0*/  IMAD.MOV.U32 R14, RZ, RZ, R3 ;  /* 0x000000ffff0e7224 */ /* 0x000fc400078e0003 */
[----:B------:R-:W-:-:S07]  /*ae00*/  IMAD R15, R20, 0x38, RZ ;  /* 0x00000038140f7824 */ /* 0x000fce00078e02ff */
.L_x_267:
[----:B------:R-:W0:Y:S01]  /*ae10*/  S2R R20, SR_CgaCtaId ;  /* 0x0000000000147919 */ /* 0x000e220000008800 */
[----:B------:R-:W-:Y:S02]  /*ae20*/  MOV R7, 0x400 ;  /* 0x0000040000077802 */ /* 0x000fe40000000f00 */
[----:B------:R-:W-:-:S13]  /*ae30*/  LOP3.LUT P1, RZ, R18, 0x7f, RZ, 0xc0, !PT ;  /* 0x0000007f12ff7812 */ /* 0x000fda000782c0ff */
[----:B------:R-:W1:Y:S01]  /*ae40*/  @!P1 LDC R13, c[0x0][0x500] ;  /* 0x00014000ff0d9b82 */ /* 0x000e620000000800 */
[----:B0-----:R-:W-:Y:S02]  /*ae50*/  LEA R23, R20, R7, 0x18 ;  /* 0x0000000714177211 */ /* 0x001fe400078ec0ff */
[----:B------:R-:W-:-:S03]  /*ae60*/  SHF.L.U32 R7, R5, 0x1f, RZ ;  /* 0x0000001f05077819 */ /* 0x000fc600000006ff */
[----:B------:R-:W-:-:S04]  /*ae70*/  IMAD R20, R14, 0x8, R23 ;  /* 0x000000080e147824 */ /* 0x000fc800078e0217 */
[----:B------:R-:W0:Y:S02]  /*ae80*/  SYNCS.PHASECHK.TRANS64.TRYWAIT P0, [R20+URZ+0x48], R7 ;  /* 0x00004807140075a7 */ /* 0x000e24000800017f */
[----:B01----:R-:W-:Y:S05]  /*ae90*/  @!P0 BRA `(.L_x_265) ;  /* 0x00000010002c8947 */ /* 0x003fea0003800000 */
.L_x_289:
[----:B0-----:R-:W-:Y:S01]  /*aea0*/  PRMT R7, R8, 0x9910, RZ ;  /* 0x0000991008077816 */ /* 0x001fe200000000ff */
[----:B------:R0:W-:Y:S03]  /*aeb0*/  @!P1 SYNCS.ARRIVE.TRANS64 RZ, [R20+URZ], R13 ;  /* 0x0000000d14ff99a7 */ /* 0x0001e6000800003f */
[----:B------:R-:W-:-:S13]  /*aec0*/  ISETP.NE.AND P0, PT, R7, 0x2, PT ;  /* 0x000000020700780c */ /* 0x000fda0003f05270 */
[----:B0-----:R-:W-:Y:S05]  /*aed0*/  @P0 BRA `(.L_x_266) ;  /* 0x0000000000040947 */ /* 0x001fea0003800000 */
[----:B------:R-:W-:Y:S01]  /*aee0*/  BPT.TRAP 0x1 ;  /* 0x000000040000795c */ /* 0x000fe20000300000 */
.L_x_266:
[----:B------:R-:W-:Y:S01]  /*aef0*/  IMAD R7, R14, 0x2, R9 ;  /* 0x000000020e077824 */ /* 0x000fe200078e0209 */
[----:B------:R-:W-:Y:S01]  /*af00*/  R2UR UR9, R20 ;  /* 0x00000000140972ca */ /* 0x000fe200000e0000 */
[--C-:B------:R-:W-:Y:S01]  /*af10*/  IMAD R13, R14, 0x4000, R23.reuse ;  /* 0x000040000e0d7824 */ /* 0x100fe200078e0217 */
[----:B------:R-:W-:Y:S01]  /*af20*/  UIADD3 UR4, UP0, UR22, 0xf0, URZ ;  /* 0x000000f016047890 */ /* 0x000fe2000ff1e03f */
[----:B------:R-:W-:Y:S01]  /*af30*/  IMAD R7, R7, 0x700, RZ ;  /* 0x0000070007077824 */ /* 0x000fe200078e02ff */
[----:B------:R-:W-:Y:S01]  /*af40*/  R2UR UR11, R21 ;  /* 0x00000000150b72ca */ /* 0x000fe200000e0000 */
[----:B------:R-:W-:Y:S01]  /*af50*/  VIADD R4, R4, 0xffffffff ;  /* 0xffffffff04047836 */ /* 0x000fe20000000000 */
[----:B------:R-:W-:Y:S01]  /*af60*/  R2UR UR5, R13 ;  /* 0x000000000d0572ca */ /* 0x000fe200000e0000 */
[----:B------:R-:W-:Y:S01]  /*af70*/  IMAD R7, R7, 0x2, R23 ;  /* 0x0000000207077824 */ /* 0x000fe200078e0217 */
[----:B------:R-:W-:Y:S01]  /*af80*/  R2UR UR10, R22 ;  /* 0x00000000160a72ca */ /* 0x000fe200000e0000 */
[----:B------:R-:W-:Y:S01]  /*af90*/  UIADD3 UR24, UP1, UR22, 0x1f0, URZ ;  /* 0x000001f016187890 */ /* 0x000fe2000ff3e03f */
[----:B------:R-:W-:Y:S01]  /*afa0*/  R2UR UR12, R6 ;  /* 0x00000000060c72ca */ /* 0x000fe200000e0000 */
[----:B------:R-:W-:Y:S01]  /*afb0*/  VIADD R14, R14, 0x1 ;  /* 0x000000010e0e7836 */ /* 0x000fe20000000000 */
[----:B------:R-:W-:Y:S01]  /*afc0*/  R2UR UR8, R7 ;  /* 0x00000000070872ca */ /* 0x000fe200000e0000 */
[----:B------:R-:W-:Y:S01]  /*afd0*/  UIADD3.X UR25, URZ, UR23, URZ, UP1, !UPT ;  /* 0x000000173f197290 */ /* 0x000fe20008ffe43f */
[----:B------:R-:W-:Y:S01]  /*afe0*/  R2UR UR19, R15 ;  /* 0x000000000f1372ca */ /* 0x000fe200000e0000 */
[----:B------:R-:W-:Y:S01]  /*aff0*/  UMOV UR6, 0x0 ;  /* 0x0000000000067882 */ /* 0x000fe20000000000 */
[----:B------:R-:W-:Y:S01]  /*b000*/  ISETP.GT.AND P1, PT, R4, 0x1, PT ;  /* 0x000000010400780c */ /* 0x000fe20003f24270 */
[----:B------:R-:W-:Y:S01]  /*b010*/  UMOV UR7, 0x10000000 ;  /* 0x1000000000077882 */ /* 0x000fe20000000000 */
[----:B------:R-:W-:Y:S01]  /*b020*/  ISETP.NE.AND P0, PT, R14, 0x9, PT ;  /* 0x000000090e00780c */ /* 0x000fe20003f05270 */
[----:B------:R-:W-:Y:S01]  /*b030*/  UIADD3 UR14, UR5, 0x180, URZ ;  /* 0x00000180050e7890 */ /* 0x000fe2000fffe03f */
[----:B------:R-:W-:Y:S01]  /*b040*/  VIADD R22, R22, 0x20 ;  /* 0x0000002016167836 */ /* 0x000fe20000000000 */
[----:B------:R-:W-:Y:S01]  /*b050*/  UIADD3.X UR5, URZ, UR23, URZ, UP0, !UPT ;  /* 0x000000173f057290 */ /* 0x000fe200087fe43f */
[----:B------:R-:W-:Y:S01]  /*b060*/  SEL R20, RZ, 0x1, P0 ;  /* 0x00000001ff147807 */ /* 0x000fe20000000000 */
[----:B------:R-:W-:Y:S01]  /*b070*/  UMOV UR26, 0x30000 ;  /* 0x00030000001a7882 */ /* 0x000fe20000000000 */
[----:B------:R-:W-:Y:S01]  /*b080*/  SEL R14, R14, RZ, P0 ;  /* 0x000000ff0e0e7207 */ /* 0x000fe20000000000 */
[----:B------:R-:W-:Y:S01]  /*b090*/  UIADD3 UR15, UR8, 0x24180, URZ ;  /* 0x00024180080f7890 */ /* 0x000fe2000fffe03f */
[----:B------:R-:W-:-:S02]  /*b0a0*/  LOP3.LUT R5, R5, R20, RZ, 0x3c, !PT ;  /* 0x0000001405057212 */ /* 0x000fc400078e3cff */
[----:B------:R-:W-:Y:S02]  /*b0b0*/  UMOV UR8, UR14 ;  /* 0x0000000e00087c82 */ /* 0x000fe40008000000 */
[----:B------:R0:W-:Y:S02]  /*b0c0*/  UTMALDG.3D [UR8], [UR4], desc[UR6] ;  /* 0x00000608040075b4 */ /* 0x0001e40008011000 */
[----:B0-----:R-:W-:Y:S01]  /*b0d0*/  UMOV UR8, UR15 ;  /* 0x0000000f00087c82 */ /* 0x001fe20008000000 */
[----:B------:R-:W-:Y:S02]  /*b0e0*/  UMOV UR11, UR19 ;  /* 0x00000013000b7c82 */ /* 0x000fe40008000000 */
[----:B------:R0:W-:Y:S02]  /*b0f0*/  UTMALDG.3D.MULTICAST [UR8], [UR24], UR26, desc[UR6] ;  /* 0x00000608180073b4 */ /* 0x0001e4000801181a */
[----:B0-----:R-:W-:Y:S05]  /*b100*/  @P1 BRA `(.L_x_267) ;  /* 0xfffffffc00401947 */ /* 0x001fea000383ffff */
.L_x_264:
[----:B------:R-:W-:Y:S05]  /*b110*/  BSYNC B1 ;  /* 0x0000000000017941 */ /* 0x000fea0003800000 */
.L_x_263:
[----:B------:R-:W-:Y:S01]  /*b120*/  LOP3.LUT P1, RZ, R11, 0xff, RZ, 0xc0, !PT ;  /* 0x000000ff0bff7812 */ /* 0x000fe2000782c0ff */
[C---:B------:R-:W-:Y:S01]  /*b130*/  IMAD.IADD R6, R10.reuse, 0x1, R3 ;  /* 0x000000010a067824 */ /* 0x040fe200078e0203 */
[----:B------:R-:W-:Y:S01]  /*b140*/  ULDC.64 UR4, c[0x0][0x650] ;  /* 0x0001940000047ab9 */ /* 0x000fe20000000a00 */
[----:B------:R-:W-:Y:S01]  /*b150*/  ISETP.GE.U32.AND P2, PT, R10, 0x9, PT ;  /* 0x000000090a00780c */ /* 0x000fe20003f46070 */
[----:B------:R-:W-:Y:S01]  /*b160*/  BSSY B1, `(.L_x_268) ;  /* 0x000006b000017945 */ /* 0x000fe20003800000 */
[----:B------:R-:W-:Y:S01]  /*b170*/  IMAD.MOV.U32 R13, RZ, RZ, -0x1 ;  /* 0xffffffffff0d7424 */ /* 0x000fe200078e00ff */
[----:B------:R-:W-:Y:S01]  /*b180*/  ISETP.GT.U32.AND P0, PT, R6, 0x8, PT ;  /* 0x000000080600780c */ /* 0x000fe20003f04070 */
[----:B------:R-:W-:Y:S01]  /*b190*/  IMAD.MOV.U32 R20, RZ, RZ, -0x1 ;  /* 0xffffffffff147424 */ /* 0x000fe200078e00ff */
[----:B------:R-:W-:Y:S02]  /*b1a0*/  PRMT R11, RZ, 0x7610, R11 ;  /* 0x00007610ff0b7816 */ /* 0x000fe4000000000b */
[----:B------:R-:W-:-:S03]  /*b1b0*/  ISETP.LT.U32.AND P0, PT, R10, 0x9, P0 ;  /* 0x000000090a00780c */ /* 0x000fc60000701070 */
[----:B------:R-:W0:Y:S01]  /*b1c0*/  @P1 S2R R5, SR_CgaCtaId ;  /* 0x0000000000051919 */ /* 0x000e220000008800 */
[----:B------:R-:W-:-:S04]  /*b1d0*/  @P1 MOV R4, 0x400 ;  /* 0x0000040000041802 */ /* 0x000fc80000000f00 */
[----:B0-----:R-:W-:Y:S01]  /*b1e0*/  @P1 LEA R3, R5, R4, 0x18 ;  /* 0x0000000405031211 */ /* 0x001fe200078ec0ff */
[----:B------:R-:W-:-:S03]  /*b1f0*/  IMAD.WIDE.U32 R4, R6, 0x38e38e39, RZ ;  /* 0x38e38e3906047825 */ /* 0x000fc600078e00ff */
[----:B------:R0:W-:Y:S01]  /*b200*/  @P1 SYNCS.ARRIVE.TRANS64.A1T0 RZ, [R3+URZ+0xa8], RZ ;  /* 0x0000a8ff03ff19a7 */ /* 0x0001e2000810003f */
[----:B------:R-:W-:Y:S02]  /*b210*/  IADD3 R16, P1, R16, UR20, RZ ;  /* 0x0000001410107c10 */ /* 0x000fe4000ff3e0ff */
[----:B------:R-:W-:Y:S02]  /*b220*/  SHF.R.U32.HI R5, RZ, 0x1, R5 ;  /* 0x00000001ff057819 */ /* 0x000fe40000011605 */
[----:B------:R-:W-:Y:S02]  /*b230*/  IADD3.X R17, R17, UR13, RZ, P1, !PT ;  /* 0x0000000d11117c10 */ /* 0x000fe40008ffe4ff */
[----:B------:R-:W-:Y:S02]  /*b240*/  PRMT R4, RZ, 0x7610, R4 ;  /* 0x00007610ff047816 */ /* 0x000fe40000000004 */
[----:B0-----:R-:W-:Y:S02]  /*b250*/  SEL R3, RZ, 0x1, !P0 ;  /* 0x00000001ff037807 */ /* 0x001fe40004000000 */
[----:B------:R-:W-:-:S02]  /*b260*/  ISETP.GE.U32.AND P0, PT, R16, UR4, PT ;  /* 0x0000000410007c0c */ /* 0x000fc4000bf06070 */
[----:B------:R-:W-:Y:S01]  /*b270*/  LOP3.LUT R0, R0, R3, RZ, 0x3c, !PT ;  /* 0x0000000300007212 */ /* 0x000fe200078e3cff */
[----:B------:R-:W-:Y:S01]  /*b280*/  IMAD R3, R5, -0x9, R6 ;  /* 0xfffffff705037824 */ /* 0x000fe200078e0206 */
[----:B------:R-:W-:Y:S01]  /*b290*/  ISETP.GE.U32.AND.EX P0, PT, R17, UR5, PT, P0 ;  /* 0x0000000511007c0c */ /* 0x000fe2000bf06100 */
[----:B------:R-:W-:Y:S01]  /*b2a0*/  IMAD.MOV.U32 R6, RZ, RZ, -0x1 ;  /* 0xffffffffff067424 */ /* 0x000fe200078e00ff */
[----:B------:R-:W-:-:S11]  /*b2b0*/  @P2 LOP3.LUT R0, R0, 0x1, R5, 0x78, !PT ;  /* 0x0000000100002812 */ /* 0x000fd600078e7805 */
[----:B------:R-:W-:Y:S05]  /*b2c0*/  @P0 BRA `(.L_x_269) ;  /* 0x0000000400500947 */ /* 0x000fea0003800000 */
[----:B------:R-:W0:Y:S01]  /*b2d0*/  S2R R15, SR_CTAID.X ;  /* 0x00000000000f7919 */ /* 0x000e220000002500 */
[----:B------:R-:W-:Y:S01]  /*b2e0*/  ULDC.64 UR4, c[0x0][0x628] ;  /* 0x00018a0000047ab9 */ /* 0x000fe20000000a00 */
[----:B------:R-:W1:Y:S01]  /*b2f0*/  LDC R20, c[0x0][0x144] ;  /* 0x00005100ff147b82 */ /* 0x000e620000000800 */
[----:B------:R-:W-:Y:S01]  /*b300*/  ISETP.NE.U32.AND P0, PT, RZ, UR4, PT ;  /* 0x00000004ff007c0c */ /* 0x000fe2000bf05070 */
[----:B------:R-:W2:Y:S01]  /*b310*/  S2R R13, SR_CTAID.Y ;  /* 0x00000000000d7919 */ /* 0x000ea20000002600 */
[----:B------:R-:W-:Y:S01]  /*b320*/  ULDC UR7, c[0x0][0x630] ;  /* 0x00018c0000077ab9 */ /* 0x000fe20000000800 */
[----:B------:R-:W-:Y:S01]  /*b330*/  ULDC UR8, c[0x0][0x150] ;  /* 0x0000540000087ab9 */ /* 0x000fe20000000800 */
[----:B------:R-:W-:Y:S01]  /*b340*/  ISETP.NE.AND.EX P0, PT, RZ, UR5, PT, P0 ;  /* 0x00000005ff007c0c */ /* 0x000fe2000bf05300 */
[----:B------:R-:W-:Y:S02]  /*b350*/  IMAD.MOV.U32 R4, RZ, RZ, R16 ;  /* 0x000000ffff047224 */ /* 0x000fe400078e0010 */
[----:B------:R-:W-:Y:S01]  /*b360*/  IMAD.MOV.U32 R5, RZ, RZ, R17 ;  /* 0x000000ffff057224 */ /* 0x000fe200078e0011 */
[----:B0-----:R-:W-:-:S09]  /*b370*/  I2FP.F32.U32 R22, R15 ;  /* 0x0000000f00167245 */ /* 0x001fd20000201000 */
[----:B------:R-:W-:Y:S05]  /*b380*/  @!P0 BRA `(.L_x_270) ;  /* 0x0000000000288947 */ /* 0x000fea0003800000 */
[----:B------:R-:W-:Y:S02]  /*b390*/  ULDC UR6, c[0x0][0x634] ;  /* 0x00018d0000067ab9 */ /* 0x000fe40000000800 */
[----:B------:R-:W-:-:S05]  /*b3a0*/  IADD3 R5, P0, R16, UR6, RZ ;  /* 0x0000000610057c10 */ /* 0x000fca000ff1e0ff */
[----:B------:R-:W-:-:S04]  /*b3b0*/  IMAD.X R21, RZ, RZ, R17, P0 ;  /* 0x000000ffff157224 */ /* 0x000fc800000e0611 */
[----:B------:R-:W-:-:S04]  /*b3c0*/  IMAD.WIDE.U32 R6, R21, UR4, RZ ;  /* 0x0000000415067c25 */ /* 0x000fc8000f8e00ff */
[----:B------:R-:W-:-:S04]  /*b3d0*/  IMAD.WIDE.U32 R6, P0, R5, UR5, R6 ;  /* 0x0000000505067c25 */ /* 0x000fc8000f800006 */
[----:B------:R-:W-:-:S04]  /*b3e0*/  IMAD.WIDE.U32 R4, R5, UR4, RZ ;  /* 0x0000000405047c25 */ /* 0x000fc8000f8e00ff */
[----:B------:R-:W-:Y:S01]  /*b3f0*/  IMAD.MOV.U32 R4, RZ, RZ, R7 ;  /* 0x000000ffff047224 */ /* 0x000fe200078e0007 */
[----:B------:R-:W-:Y:S01]  /*b400*/  IADD3 RZ, P1, R5, R6, RZ ;  /* 0x0000000605ff7210 */ /* 0x000fe20007f3e0ff */
[----:B------:R-:W-:-:S04]  /*b410*/  IMAD.X R5, RZ, RZ, RZ, P0 ;  /* 0x000000ffff057224 */ /* 0x000fc800000e06ff */
[----:B------:R-:W-:-:S08]  /*b420*/  IMAD.WIDE.U32.X R4, R21, UR5, R4, P1 ;  /* 0x0000000515047c25 */ /* 0x000fd000088e0404 */
.L_x_270:
[----:B------:R-:W-:Y:S01]  /*b430*/  FMUL R22, R22, UR8 ;  /* 0x0000000816167c20 */ /* 0x000fe20008400000 */
[--C-:B------:R-:W-:Y:S01]  /*b440*/  SHF.R.U64 R14, R4, UR7, R5.reuse ;  /* 0x00000007040e7c19 */ /* 0x100fe20008001205 */
[----:B------:R-:W-:Y:S01]  /*b450*/  ULDC.64 UR4, c[0x0][0x620] ;  /* 0x0001880000047ab9 */ /* 0x000fe20000000a00 */
[----:B------:R-:W-:Y:S01]  /*b460*/  SHF.R.U32.HI R4, RZ, UR7, R5 ;  /* 0x00000007ff047c19 */ /* 0x000fe20008011605 */
[----:B------:R-:W-:Y:S01]  /*b470*/  ULDC.64 UR6, c[0x0][0x640] ;  /* 0x0001900000067ab9 */ /* 0x000fe20000000a00 */
[----:B------:R-:W-:Y:S01]  /*b480*/  IADD3 R5, P0, RZ, -R14, RZ ;  /* 0x8000000eff057210 */ /* 0x000fe20007f1e0ff */
[----:B------:R-:W0:Y:S04]  /*b490*/  F2I.U32.TRUNC.NTZ R22, R22 ;  /* 0x0000001600167305 */ /* 0x000e28000020f000 */
[----:B------:R-:W-:Y:S01]  /*b4a0*/  IMAD.X R4, RZ, RZ, ~R4, P0 ;  /* 0x000000ffff047224 */ /* 0x000fe200000e0e04 */
[----:B------:R-:W-:-:S03]  /*b4b0*/  ISETP.NE.U32.AND P0, PT, RZ, UR6, PT ;  /* 0x00000006ff007c0c */ /* 0x000fc6000bf05070 */
[----:B------:R-:W-:Y:S01]  /*b4c0*/  IMAD R4, R4, UR4, RZ ;  /* 0x0000000404047c24 */ /* 0x000fe2000f8e02ff */
[----:B------:R-:W-:-:S03]  /*b4d0*/  ISETP.NE.AND.EX P0, PT, RZ, UR7, PT, P0 ;  /* 0x00000007ff007c0c */ /* 0x000fc6000bf05300 */
[C---:B------:R-:W-:Y:S01]  /*b4e0*/  IMAD R7, R5.reuse, UR5, R4 ;  /* 0x0000000505077c24 */ /* 0x040fe2000f8e0204 */
[----:B------:R-:W-:Y:S01]  /*b4f0*/  ULDC UR5, c[0x0][0x154] ;  /* 0x0000550000057ab9 */ /* 0x000fe20000000800 */
[----:B------:R-:W-:Y:S01]  /*b500*/  IMAD.WIDE.U32 R4, R5, UR4, R16 ;  /* 0x0000000405047c25 */ /* 0x000fe2000f8e0010 */
[----:B------:R-:W-:-:S03]  /*b510*/  ULDC UR4, c[0x0][0x618] ;  /* 0x0001860000047ab9 */ /* 0x000fc60000000800 */
[----:B0-----:R-:W-:Y:S02]  /*b520*/  IMAD.MOV R6, RZ, RZ, -R22 ;  /* 0x000000ffff067224 */ /* 0x001fe400078e0a16 */
[----:B------:R-:W-:Y:S02]  /*b530*/  IMAD.IADD R5, R5, 0x1, R7 ;  /* 0x0000000105057824 */ /* 0x000fe400078e0207 */
[----:B-1----:R-:W-:Y:S01]  /*b540*/  IMAD R15, R20, R6, R15 ;  /* 0x00000006140f7224 */ /* 0x002fe200078e020f */
[----:B--2---:R-:W-:Y:S01]  /*b550*/  I2FP.F32.U32 R6, R13 ;  /* 0x0000000d00067245 */ /* 0x004fe20000201000 */
[----:B------:R-:W0:Y:S01]  /*b560*/  LDC R20, c[0x0][0x148] ;  /* 0x00005200ff147b82 */ /* 0x000e220000000800 */
[--C-:B------:R-:W-:Y:S02]  /*b570*/  SHF.R.U64 R21, R4, UR4, R5.reuse ;  /* 0x0000000404157c19 */ /* 0x100fe40008001205 */
[----:B------:R-:W-:Y:S01]  /*b580*/  SHF.R.U32.HI R4, RZ, UR4, R5 ;  /* 0x00000004ff047c19 */ /* 0x000fe20008011605 */
[----:B------:R-:W-:Y:S01]  /*b590*/  FMUL R6, R6, UR5 ;  /* 0x0000000506067c20 */ /* 0x000fe20008400000 */
[----:B------:R-:W-:-:S02]  /*b5a0*/  ULDC UR4, c[0x0][0x608] ;  /* 0x0001820000047ab9 */ /* 0x000fc40000000800 */
[--C-:B------:R-:W-:Y:S01]  /*b5b0*/  SHF.R.U64 R23, R21, UR4, R4.reuse ;  /* 0x0000000415177c19 */ /* 0x100fe20008001204 */
[----:B------:R1:W2:Y:S01]  /*b5c0*/  F2I.U32.TRUNC.NTZ R24, R6 ;  /* 0x0000000600187305 */ /* 0x0002a2000020f000 */
[----:B------:R-:W-:Y:S01]  /*b5d0*/  SHF.R.U32.HI R4, RZ, UR4, R4 ;  /* 0x00000004ff047c19 */ /* 0x000fe20008011604 */
[----:B------:R-:W-:-:S03]  /*b5e0*/  ULDC UR4, c[0x0][0x658] ;  /* 0x0001960000047ab9 */ /* 0x000fc60000000800 */
[--C-:B------:R-:W-:Y:S02]  /*b5f0*/  SHF.R.U64 R22, R23, UR4, R4.reuse ;  /* 0x0000000417167c19 */ /* 0x100fe40008001204 */
[----:B------:R-:W-:-:S03]  /*b600*/  SHF.R.U32.HI R25, RZ, UR4, R4 ;  /* 0x00000004ff197c19 */ /* 0x000fc60008011604 */
[----:B------:R-:W-:Y:S02]  /*b610*/  IMAD.MOV.U32 R4, RZ, RZ, R22 ;  /* 0x000000ffff047224 */ /* 0x000fe400078e0016 */
[----:B------:R-:W-:Y:S01]  /*b620*/  IMAD.MOV.U32 R5, RZ, RZ, R25 ;  /* 0x000000ffff057224 */ /* 0x000fe200078e0019 */
[----:B-1----:R-:W-:Y:S06]  /*b630*/  @!P0 BRA `(.L_x_271) ;  /* 0x0000000000288947 */ /* 0x002fec0003800000 */
        /* <DEDUP_REMOVED lines=10> */
.L_x_271:
[----:B------:R-:W-:Y:S01]  /*b6e0*/  ISETP.NE.AND P0, PT, R2, 0x1, PT ;  /* 0x000000010200780c */ /* 0x000fe20003f05270 */
[----:B------:R-:W-:Y:S01]  /*b6f0*/  ULDC UR4, c[0x0][0x648] ;  /* 0x0001920000047ab9 */ /* 0x000fe20000000800 */
[----:B------:R-:W-:Y:S01]  /*b700*/  LOP3.LUT R23, R23, UR17, RZ, 0xc0, !PT ;  /* 0x0000001117177c12 */ /* 0x000fe2000f8ec0ff */
[----:B--2---:R-:W-:Y:S01]  /*b710*/  IMAD.MOV R24, RZ, RZ, -R24 ;  /* 0x000000ffff187224 */ /* 0x004fe200078e0a18 */
[----:B------:R-:W-:Y:S01]  /*b720*/  SHF.R.U64 R4, R4, UR4, R5 ;  /* 0x0000000404047c19 */ /* 0x000fe20008001205 */
[----:B------:R-:W-:Y:S01]  /*b730*/  ULDC UR4, c[0x0][0x638] ;  /* 0x00018e0000047ab9 */ /* 0x000fe20000000800 */
[----:B------:R-:W-:Y:S01]  /*b740*/  LOP3.LUT R21, R21, UR16, RZ, 0xc0, !PT ;  /* 0x0000001015157c12 */ /* 0x000fe2000f8ec0ff */
[----:B------:R-:W-:Y:S01]  /*b750*/  ULDC UR5, c[0x0][0x610] ;  /* 0x0001840000057ab9 */ /* 0x000fe20000000800 */
[----:B------:R-:W-:Y:S02]  /*b760*/  IMAD.MOV.U32 R6, RZ, RZ, R14 ;  /* 0x000000ffff067224 */ /* 0x000fe400078e000e */
[----:B------:R-:W-:-:S02]  /*b770*/  IMAD.MOV R5, RZ, RZ, -R4 ;  /* 0x000000ffff057224 */ /* 0x000fc400078e0a04 */
[----:B------:R-:W-:Y:S02]  /*b780*/  IMAD R4, R4, UR18, R23 ;  /* 0x0000001204047c24 */ /* 0x000fe4000f8e0217 */
[----:B0-----:R-:W-:Y:S02]  /*b790*/  @P0 IMAD R15, R20, R24, R13 ;  /* 0x00000018140f0224 */ /* 0x001fe400078e020d */
[----:B------:R-:W-:Y:S01]  /*b7a0*/  IMAD R22, R5, UR4, R22 ;  /* 0x0000000405167c24 */ /* 0x000fe2000f8e0216 */
[----:B------:R-:W-:Y:S01]  /*b7b0*/  ULDC UR4, c[0x0][0x600] ;  /* 0x0001800000047ab9 */ /* 0x000fe20000000800 */
[----:B------:R-:W-:Y:S02]  /*b7c0*/  IMAD R15, R4, UR5, R15 ;  /* 0x00000005040f7c24 */ /* 0x000fe4000f8e020f */
[----:B------:R-:W-:Y:S02]  /*b7d0*/  IMAD R22, R22, UR4, R21 ;  /* 0x0000000416167c24 */ /* 0x000fe4000f8e0215 */
[----:B------:R-:W-:-:S03]  /*b7e0*/  IMAD.MOV.U32 R4, RZ, RZ, 0x1 ;  /* 0x00000001ff047424 */ /* 0x000fc600078e00ff */
[----:B------:R-:W-:Y:S02]  /*b7f0*/  SEL R20, R22, R15, !P0 ;  /* 0x0000000f16147207 */ /* 0x000fe40004000000 */
[----:B------:R-:W-:-:S07]  /*b800*/  SEL R13, R15, R22, !P0 ;  /* 0x000000160f0d7207 */ /* 0x000fce0004000000 */
.L_x_269:
[----:B------:R-:W-:Y:S05]  /*b810*/  BSYNC B1 ;  /* 0x0000000000017941 */ /* 0x000fea0003800000 */
.L_x_268:
[----:B------:R-:W-:-:S13]  /*b820*/  LOP3.LUT P0, RZ, R4, 0xff, RZ, 0xc0, !PT ;  /* 0x000000ff04ff7812 */ /* 0x000fda000780c0ff */
[----:B------:R-:W-:Y:S05]  /*b830*/  @P0 BRA `(.L_x_272) ;  /* 0xfffffff4003c0947 */ /* 0x000fea000383ffff */
[----:B------:R-:W-:Y:S05]  /*b840*/  BSYNC B0 ;  /* 0x0000000000007941 */ /* 0x000fea0003800000 */
.L_x_261:
[----:B------:R-:W-:-:S03]  /*b850*/  UMOV UR4, 0xffffffff ;  /* 0xffffffff00047882 */ /* 0x000fc60000000000 */
[----:B------:R-:W-:Y:S05]  /*b860*/  BRA.DIV UR4, `(.L_x_273) ;  /* 0x0000000604cc7947 */ /* 0x000fea000b800000 */
[----:B------:R-:W-:-:S13]  /*b870*/  ELECT P6, URZ, PT ;  /* 0x00000000003f782f */ /* 0x000fda00038c0000 */
.L_x_292:
[----:B------:R-:W-:Y:S04]  /*b880*/  BSSY B0, `(.L_x_274) ;  /* 0x0000058000007945 */ /* 0x000fe80003800000 */
[----:B------:R-:W-:Y:S05]  /*b890*/  @!P6 BRA `(.L_x_275) ;  /* 0x000000040058e947 */ /* 0x000fea0003800000 */
[----:B------:R-:W-:-:S04]  /*b8a0*/  LOP3.LUT R19, R19, 0x2, RZ, 0xfc, !PT ;  /* 0x0000000213137812 */ /* 0x000fc800078efcff */
[----:B------:R-:W-:-:S13]  /*b8b0*/  ISETP.NE.AND P0, PT, R19, 0x3, PT ;  /* 0x000000031300780c */ /* 0x000fda0003f05270 */
[----:B------:R-:W-:Y:S05]  /*b8c0*/  @!P0 BRA `(.L_x_276) ;  /* 0x0000000000048947 */ /* 0x000fea0003800000 */
[----:B------:R-:W-:Y:S01]  /*b8d0*/  BPT.TRAP 0x1 ;  /* 0x000000040000795c */ /* 0x000fe20000300000 */
.L_x_276:
[----:B------:R-:W0:Y:S01]  /*b8e0*/  S2R R5, SR_CgaCtaId ;  /* 0x0000000000057919 */ /* 0x000e220000008800 */
[----:B------:R-:W-:Y:S02]  /*b8f0*/  MOV R2, 0x400 ;  /* 0x0000040000027802 */ /* 0x000fe40000000f00 */
[----:B------:R-:W-:Y:S02]  /*b900*/  SHF.L.U32 R4, R0, 0x1f, RZ ;  /* 0x0000001f00047819 */ /* 0x000fe400000006ff */
[----:B0-----:R-:W-:-:S05]  /*b910*/  LEA R2, R5, R2, 0x18 ;  /* 0x0000000205027211 */ /* 0x001fca00078ec0ff */
[----:B------:R-:W-:-:S04]  /*b920*/  VIADD R2, R2, 0x48 ;  /* 0x0000004802027836 */ /* 0x000fc80000000000 */
[C---:B------:R-:W-:Y:S02]  /*b930*/  IMAD R7, R3.reuse, 0x8, R2 ;  /* 0x0000000803077824 */ /* 0x040fe400078e0202 */
[----:B------:R-:W-:Y:S02]  /*b940*/  VIADD R3, R3, 0x1 ;  /* 0x0000000103037836 */ /* 0x000fe40000000000 */
[----:B------:R-:W0:Y:S03]  /*b950*/  SYNCS.PHASECHK.TRANS64.TRYWAIT P0, [R7+URZ], R4 ;  /* 0x00000004070075a7 */ /* 0x000e26000800017f */
[----:B------:R-:W-:-:S04]  /*b960*/  ISETP.NE.AND P1, PT, R3, 0x9, PT ;  /* 0x000000090300780c */ /* 0x000fc80003f25270 */
[----:B------:R-:W-:Y:S02]  /*b970*/  SEL R5, RZ, 0x1, P1 ;  /* 0x00000001ff057807 */ /* 0x000fe40000800000 */
[----:B------:R-:W-:Y:S02]  /*b980*/  SEL R3, R3, RZ, P1 ;  /* 0x000000ff03037207 */ /* 0x000fe40000800000 */
[----:B------:R-:W-:-:S03]  /*b990*/  LOP3.LUT R6, R0, R5, RZ, 0x3c, !PT ;  /* 0x0000000500067212 */ /* 0x000fc600078e3cff */
[----:B------:R-:W-:Y:S01]  /*b9a0*/  IMAD R8, R3, 0x8, R2 ;  /* 0x0000000803087824 */ /* 0x000fe200078e0202 */
[----:B------:R-:W-:Y:S01]  /*b9b0*/  SHF.L.U32 R5, R6, 0x1f, RZ ;  /* 0x0000001f06057819 */ /* 0x000fe200000006ff */
[----:B0-----:R-:W-:Y:S06]  /*b9c0*/  @!P0 BRA `(.L_x_277) ;  /* 0x0000000400948947 */ /* 0x001fec0003800000 */
.L_x_293:
[----:B------:R-:W1:Y:S01]  /*b9d0*/  SYNCS.PHASECHK.TRANS64.TRYWAIT P0, [R8+URZ], R5 ;  /* 0x00000005080075a7 */ /* 0x000e62000800017f */
[----:B------:R-:W-:-:S05]  /*b9e0*/  VIADD R0, R3, 0x1 ;  /* 0x0000000103007836 */ /* 0x000fca0000000000 */
[----:B------:R-:W-:-:S04]  /*b9f0*/  ISETP.NE.AND P1, PT, R0, 0x9, PT ;  /* 0x000000090000780c */ /* 0x000fc80003f25270 */
[----:B------:R-:W-:Y:S02]  /*ba00*/  SEL R3, RZ, 0x1, P1 ;  /* 0x00000001ff037807 */ /* 0x000fe40000800000 */
[----:B0-----:R-:W-:Y:S02]  /*ba10*/  SEL R7, R0, RZ, P1 ;  /* 0x000000ff00077207 */ /* 0x001fe40000800000 */
[----:B------:R-:W-:-:S03]  /*ba20*/  LOP3.LUT R6, R6, R3, RZ, 0x3c, !PT ;  /* 0x0000000306067212 */ /* 0x000fc600078e3cff */
[----:B------:R-:W-:Y:S01]  /*ba30*/  IMAD R9, R7, 0x8, R2 ;  /* 0x0000000807097824 */ /* 0x000fe200078e0202 */
[----:B------:R-:W-:Y:S01]  /*ba40*/  SHF.L.U32 R4, R6, 0x1f, RZ ;  /* 0x0000001f06047819 */ /* 0x000fe200000006ff */
[----:B-1----:R-:W-:Y:S06]  /*ba50*/  @!P0 BRA `(.L_x_278) ;  /* 0x0000000400848947 */ /* 0x002fec0003800000 */
.L_x_294:
[----:B------:R-:W1:Y:S01]  /*ba60*/  SYNCS.PHASECHK.TRANS64.TRYWAIT P0, [R9+URZ], R4 ;  /* 0x00000004090075a7 */ /* 0x000e62000800017f */
[----:B------:R-:W-:-:S05]  /*ba70*/  VIADD R0, R7, 0x1 ;  /* 0x0000000107007836 */ /* 0x000fca0000000000 */
[----:B------:R-:W-:-:S04]  /*ba80*/  ISETP.NE.AND P1, PT, R0, 0x9, PT ;  /* 0x000000090000780c */ /* 0x000fc80003f25270 */
[----:B------:R-:W-:Y:S02]  /*ba90*/  SEL R3, RZ, 0x1, P1 ;  /* 0x00000001ff037807 */ /* 0x000fe40000800000 */
[----:B------:R-:W-:Y:S02]  /*baa0*/  SEL R7, R0, RZ, P1 ;  /* 0x000000ff00077207 */ /* 0x000fe40000800000 */
[----:B------:R-:W-:-:S03]  /*bab0*/  LOP3.LUT R6, R6, R3, RZ, 0x3c, !PT ;  /* 0x0000000306067212 */ /* 0x000fc600078e3cff */
[----:B0-----:R-:W-:Y:S01]  /*bac0*/  IMAD R8, R7, 0x8, R2 ;  /* 0x0000000807087824 */ /* 0x001fe200078e0202 */
[----:B------:R-:W-:Y:S01]  /*bad0*/  SHF.L.U32 R5, R6, 0x1f, RZ ;  /* 0x0000001f06057819 */ /* 0x000fe200000006ff */
[----:B-1----:R-:W-:Y:S06]  /*bae0*/  @!P0 BRA `(.L_x_279) ;  /* 0x0000000400748947 */ /* 0x002fec0003800000 */
.L_x_295:
        /* <DEDUP_REMOVED lines=9> */
.L_x_296:
        /* <DEDUP_REMOVED lines=9> */
.L_x_297:
        /* <DEDUP_REMOVED lines=9> */
.L_x_298:
[----:B------:R-:W1:Y:S01]  /*bca0*/  SYNCS.PHASECHK.TRANS64.TRYWAIT P0, [R9+URZ], R4 ;  /* 0x00000004090075a7 */ /* 0x000e62000800017f */
[----:B------:R-:W-:-:S05]  /*bcb0*/  VIADD R0, R7, 0x1 ;  /* 0x0000000107007836 */ /* 0x000fca0000000000 */
[----:B------:R-:W-:-:S04]  /*bcc0*/  ISETP.NE.AND P1, PT, R0, 0x9, PT ;  /* 0x000000090000780c */ /* 0x000fc80003f25270 */
[----:B------:R-:W-:Y:S02]  /*bcd0*/  SEL R3, RZ, 0x1, P1 ;  /* 0x00000001ff037807 */ /* 0x000fe40000800000 */
[----:B------:R-:W-:Y:S02]  /*bce0*/  SEL R7, R0, RZ, P1 ;  /* 0x000000ff00077207 */ /* 0x000fe40000800000 */
[----:B------:R-:W-:-:S03]  /*bcf0*/  LOP3.LUT R11, R6, R3, RZ, 0x3c, !PT ;  /* 0x00000003060b7212 */ /* 0x000fc600078e3cff */
[----:B------:R-:W-:Y:S01]  /*bd00*/  IMAD R6, R7, 0x8, R2 ;  /* 0x0000000807067824 */ /* 0x000fe200078e0202 */
[----:B0-----:R-:W-:Y:S01]  /*bd10*/  SHF.L.U32 R5, R11, 0x1f, RZ ;  /* 0x0000001f0b057819 */ /* 0x001fe200000006ff */
[----:B-1----:R-:W-:Y:S06]  /*bd20*/  @!P0 BRA `(.L_x_283) ;  /* 0x0000000400348947 */ /* 0x002fec0003800000 */
.L_x_299:
[----:B------:R-:W1:Y:S01]  /*bd30*/  SYNCS.PHASECHK.TRANS64.TRYWAIT P0, [R6+URZ], R5 ;  /* 0x00000005060075a7 */ /* 0x000e62000800017f */
[----:B------:R-:W-:-:S05]  /*bd40*/  VIADD R0, R7, 0x1 ;  /* 0x0000000107007836 */ /* 0x000fca0000000000 */
[----:B------:R-:W-:-:S04]  /*bd50*/  ISETP.NE.AND P1, PT, R0, 0x9, PT ;  /* 0x000000090000780c */ /* 0x000fc80003f25270 */
[----:B0-----:R-:W-:Y:S02]  /*bd60*/  SEL R4, RZ, 0x1, P1 ;  /* 0x00000001ff047807 */ /* 0x001fe40000800000 */
[----:B------:R-:W-:Y:S02]  /*bd70*/  SEL R3, R0, RZ, P1 ;  /* 0x000000ff00037207 */ /* 0x000fe40000800000 */
[----:B------:R-:W-:Y:S01]  /*bd80*/  LOP3.LUT R0, R11, R4, RZ, 0x3c, !PT ;  /* 0x000000040b007212 */ /* 0x000fe200078e3cff */
[----:B-1----:R-:W-:Y:S06]  /*bd90*/  @!P0 BRA `(.L_x_284) ;  /* 0x00000004002c8947 */ /* 0x002fec0003800000 */
.L_x_300:
[----:B------:R-:W-:Y:S01]  /*bda0*/  IMAD R3, R3, 0x8, R2 ;  /* 0x0000000803037824 */ /* 0x000fe200078e0202 */
[----:B------:R-:W-:-:S07]  /*bdb0*/  SHF.L.U32 R0, R0, 0x1f, RZ ;  /* 0x0000001f00007819 */ /* 0x000fce00000006ff */
.L_x_285:
[----:B-1----:R1:W2:Y:S02]  /*bdc0*/  SYNCS.PHASECHK.TRANS64.TRYWAIT P0, [R3+URZ], R0 ;  /* 0x00000000030075a7 */ /* 0x0022a4000800017f */
[----:B--2---:R-:W-:Y:S05]  /*bdd0*/  @!P0 NANOSLEEP.SYNCS 0x989680 ;  /* 0x009896800000895d */ /* 0x004fea0003900000 */
[----:B------:R-:W2:Y:S02]  /*bde0*/  @!P0 SYNCS.PHASECHK.TRANS64 P0, [R3+URZ], R0 ;  /* 0x00000000030085a7 */ /* 0x000ea4000800007f */
[----:B--2---:R-:W-:Y:S05]  /*bdf0*/  @!P0 BRA `(.L_x_285) ;  /* 0xfffffffc00f08947 */ /* 0x004fea000383ffff */
.L_x_275:
[----:B------:R-:W-:Y:S05]  /*be00*/  BSYNC B0 ;  /* 0x0000000000007941 */ /* 0x000fea0003800000 */
.L_x_274:
[----:B------:R-:W-:Y:S05]  /*be10*/  EXIT ;  /* 0x000000000000794d */ /* 0x000fea0003800000 */
.L_x_22:
[----:B---3--:R3:W4:Y:S02]  /*be20*/  SYNCS.PHASECHK.TRANS64.TRYWAIT P1, [R3+URZ], R0 ;  /* 0x00000000030075a7 */ /* 0x008724000802017f */
[----:B----4-:R-:W-:Y:S05]  /*be30*/  @!P1 NANOSLEEP.SYNCS 0x989680 ;  /* 0x009896800000995d */ /* 0x010fea0003900000 */
[----:B------:R-:W4:Y:S02]  /*be40*/  @!P1 SYNCS.PHASECHK.TRANS64 P1, [R3+URZ], R0 ;  /* 0x00000000030095a7 */ /* 0x000f24000802007f */
[----:B----4-:R-:W-:Y:S05]  /*be50*/  @!P1 BRA `(.L_x_22) ;  /* 0xfffffffc00f09947 */ /* 0x010fea000383ffff */
[----:B------:R-:W-:Y:S05]  /*be60*/  BRA `(.L_x_21) ;  /* 0xffffff5400cc7947 */ /* 0x000fea000383ffff */
.L_x_27:
[----:B-1----:R-:W-:-:S04]  /*be70*/  IMAD.U32 R6, RZ, RZ, UR7 ;  /* 0x00000007ff067e24 */ /* 0x002fc8000f8e00ff */
[----:B------:R1:W2:Y:S03]  /*be80*/  SYNCS.PHASECHK.TRANS64.TRYWAIT P1, [R6+URZ], R5 ;  /* 0x00000005060075a7 */ /* 0x0002a6000802017f */
[----:B--2---:R-:W-:Y:S05]  /*be90*/  @!P1 NANOSLEEP.SYNCS 0x989680 ;  /* 0x009896800000995d */ /* 0x004fea0003900000 */
[----:B------:R-:W2:Y:S02]  /*bea0*/  @!P1 SYNCS.PHASECHK.TRANS64 P1, [R6+URZ], R5 ;  /* 0x00000005060095a7 */ /* 0x000ea4000802007f */
[----:B--2---:R-:W-:Y:S05]  /*beb0*/  @!P1 BRA `(.L_x_27) ;  /* 0xfffffffc00ec9947 */ /* 0x004fea000383ffff */
[----:B------:R-:W-:Y:S05]  /*bec0*/  BRA `(.L_x_26) ;  /* 0xffffff6000e07947 */ /* 0x000fea000383ffff */
.L_x_262:
[----:B------:R-:W-:Y:S01]  /*bed0*/  BSSY B1, `(.L_x_286) ;  /* 0x0000006000017945 */ /* 0x000fe20003800000 */
[----:B------:R-:W-:-:S07]  /*bee0*/  IMAD.MOV.U32 R15, RZ, RZ, -0x1 ;  /* 0xffffffffff0f7424 */ /* 0x000fce00078e00ff */
[----:B------:R-:W-:Y:S05]  /*bef0*/  WARPSYNC.COLLECTIVE R15, `(.L_x_287) ;  /* 0x000000000f0c7348 */ /* 0x000fea0003c00000 */
[----:B------:R-:W-:Y:S02]  /*bf00*/  ELECT P6, UR62, PT ;  /* 0x00000000003e782f */ /* 0x000fe400038c0000 */
[----:B------:R-:W-:Y:S01]  /*bf10*/  MOV R14, UR62 ;  /* 0x0000003e000e7c02 */ /* 0x000fe20008000f00 */
[----:B------:R-:W-:Y:S10]  /*bf20*/  ENDCOLLECTIVE ;  /* 0x000000000000791b */ /* 0x000ff40003800000 */
.L_x_287:
[----:B------:R-:W-:Y:S05]  /*bf30*/  BSYNC B1 ;  /* 0x0000000000017941 */ /* 0x000fea0003800000 */
.L_x_286:
[----:B------:R-:W-:Y:S05]  /*bf40*/  BRA `(.L_x_288) ;  /* 0xffffffec00847947 */ /* 0x000fea000383ffff */
.L_x_265:
[----:B0-----:R0:W1:Y:S02]  /*bf50*/  SYNCS.PHASECHK.TRANS64.TRYWAIT P0, [R20+URZ+0x48], R7 ;  /* 0x00004807140075a7 */ /* 0x001064000800017f */
[----:B-1----:R-:W-:Y:S05]  /*bf60*/  @!P0 NANOSLEEP.SYNCS 0x989680 ;  /* 0x009896800000895d */ /* 0x002fea0003900000 */
[----:B------:R-:W1:Y:S02]  /*bf70*/  @!P0 SYNCS.PHASECHK.TRANS64 P0, [R20+URZ+0x48], R7 ;  /* 0x00004807140085a7 */ /* 0x000e64000800007f */
[----:B-1----:R-:W-:Y:S05]  /*bf80*/  @!P0 BRA `(.L_x_265) ;  /* 0xfffffffc00f08947 */ /* 0x002fea000383ffff */
[----:B------:R-:W-:Y:S05]  /*bf90*/  BRA `(.L_x_289) ;  /* 0xffffffec00c07947 */ /* 0x000fea000383ffff */
.L_x_273:
[----:B------:R-:W-:Y:S01]  /*bfa0*/  BSSY B0, `(.L_x_290) ;  /* 0x0000006000007945 */ /* 0x000fe20003800000 */
[----:B------:R-:W-:-:S07]  /*bfb0*/  IMAD.MOV.U32 R15, RZ, RZ, -0x1 ;  /* 0xffffffffff0f7424 */ /* 0x000fce00078e00ff */
[----:B------:R-:W-:Y:S05]  /*bfc0*/  WARPSYNC.COLLECTIVE R15, `(.L_x_291) ;  /* 0x000000000f0c7348 */ /* 0x000fea0003c00000 */
[----:B------:R-:W-:Y:S02]  /*bfd0*/  ELECT P6, UR62, PT ;  /* 0x00000000003e782f */ /* 0x000fe400038c0000 */
[----:B------:R-:W-:Y:S01]  /*bfe0*/  MOV R14, UR62 ;  /* 0x0000003e000e7c02 */ /* 0x000fe20008000f00 */
[----:B------:R-:W-:Y:S10]  /*bff0*/  ENDCOLLECTIVE ;  /* 0x000000000000791b */ /* 0x000ff40003800000 */
.L_x_291:
[----:B------:R-:W-:Y:S05]  /*c000*/  BSYNC B0 ;  /* 0x0000000000007941 */ /* 0x000fea0003800000 */
.L_x_290:
[----:B------:R-:W-:Y:S05]  /*c010*/  BRA `(.L_x_292) ;  /* 0xfffffff800187947 */ /* 0x000fea000383ffff */
.L_x_277:
[----:B0-----:R0:W1:Y:S02]  /*c020*/  SYNCS.PHASECHK.TRANS64.TRYWAIT P0, [R7+URZ], R4 ;  /* 0x00000004070075a7 */ /* 0x001064000800017f */
[----:B-1----:R-:W-:Y:S05]  /*c030*/  @!P0 NANOSLEEP.SYNCS 0x989680 ;  /* 0x009896800000895d */ /* 0x002fea0003900000 */
[----:B------:R-:W1:Y:S02]  /*c040*/  @!P0 SYNCS.PHASECHK.TRANS64 P0, [R7+URZ], R4 ;  /* 0x00000004070085a7 */ /* 0x000e64000800007f */
[----:B-1----:R-:W-:Y:S05]  /*c050*/  @!P0 BRA `(.L_x_277) ;  /* 0xfffffffc00f08947 */ /* 0x002fea000383ffff */
[----:B------:R-:W-:Y:S05]  /*c060*/  BRA `(.L_x_293) ;  /* 0xfffffff800587947 */ /* 0x000fea000383ffff */
.L_x_278:
[----:B0-----:R0:W1:Y:S02]  /*c070*/  SYNCS.PHASECHK.TRANS64.TRYWAIT P0, [R8+URZ], R5 ;  /* 0x00000005080075a7 */ /* 0x001064000800017f */
[----:B-1----:R-:W-:Y:S05]  /*c080*/  @!P0 NANOSLEEP.SYNCS 0x989680 ;  /* 0x009896800000895d */ /* 0x002fea0003900000 */
[----:B------:R-:W1:Y:S02]  /*c090*/  @!P0 SYNCS.PHASECHK.TRANS64 P0, [R8+URZ], R5 ;  /* 0x00000005080085a7 */ /* 0x000e64000800007f */
[----:B-1----:R-:W-:Y:S05]  /*c0a0*/  @!P0 BRA `(.L_x_278) ;  /* 0xfffffffc00f08947 */ /* 0x002fea000383ffff */
[----:B------:R-:W-:Y:S05]  /*c0b0*/  BRA `(.L_x_294) ;  /* 0xfffffff800687947 */ /* 0x000fea000383ffff */
.L_x_279:
[----:B0-----:R0:W1:Y:S02]  /*c0c0*/  SYNCS.PHASECHK.TRANS64.TRYWAIT P0, [R9+URZ], R4 ;  /* 0x00000004090075a7 */ /* 0x001064000800017f */
[----:B-1----:R-:W-:Y:S05]  /*c0d0*/  @!P0 NANOSLEEP.SYNCS 0x989680 ;  /* 0x009896800000895d */ /* 0x002fea0003900000 */
[----:B------:R-:W1:Y:S02]  /*c0e0*/  @!P0 SYNCS.PHASECHK.TRANS64 P0, [R9+URZ], R4 ;  /* 0x00000004090085a7 */ /* 0x000e64000800007f */
[----:B-1----:R-:W-:Y:S05]  /*c0f0*/  @!P0 BRA `(.L_x_279) ;  /* 0xfffffffc00f08947 */ /* 0x002fea000383ffff */
[----:B------:R-:W-:Y:S05]  /*c100*/  BRA `(.L_x_295) ;  /* 0xfffffff800787947 */ /* 0x000fea000383ffff */
.L_x_280:
[----:B0-----:R0:W1:Y:S02]  /*c110*/  SYNCS.PHASECHK.TRANS64.TRYWAIT P0, [R8+URZ], R5 ;  /* 0x00000005080075a7 */ /* 0x001064000800017f */
[----:B-1----:R-:W-:Y:S05]  /*c120*/  @!P0 NANOSLEEP.SYNCS 0x989680 ;  /* 0x009896800000895d */ /* 0x002fea0003900000 */
[----:B------:R-:W1:Y:S02]  /*c130*/  @!P0 SYNCS.PHASECHK.TRANS64 P0, [R8+URZ], R5 ;  /* 0x00000005080085a7 */ /* 0x000e64000800007f */
[----:B-1----:R-:W-:Y:S05]  /*c140*/  @!P0 BRA `(.L_x_280) ;  /* 0xfffffffc00f08947 */ /* 0x002fea000383ffff */
[----:B------:R-:W-:Y:S05]  /*c150*/  BRA `(.L_x_296) ;  /* 0xfffffff800887947 */ /* 0x000fea000383ffff */
.L_x_281:
[----:B0-----:R0:W1:Y:S02]  /*c160*/  SYNCS.PHASECHK.TRANS64.TRYWAIT P0, [R9+URZ], R4 ;  /* 0x00000004090075a7 */ /* 0x001064000800017f */
[----:B-1----:R-:W-:Y:S05]  /*c170*/  @!P0 NANOSLEEP.SYNCS 0x989680 ;  /* 0x009896800000895d */ /* 0x002fea0003900000 */
[----:B------:R-:W1:Y:S02]  /*c180*/  @!P0 SYNCS.PHASECHK.TRANS64 P0, [R9+URZ], R4 ;  /* 0x00000004090085a7 */ /* 0x000e64000800007f */
[----:B-1----:R-:W-:Y:S05]  /*c190*/  @!P0 BRA `(.L_x_281) ;  /* 0xfffffffc00f08947 */ /* 0x002fea000383ffff */
[----:B------:R-:W-:Y:S05]  /*c1a0*/  BRA `(.L_x_297) ;  /* 0xfffffff800987947 */ /* 0x000fea000383ffff */
.L_x_282:
[----:B0-----:R0:W1:Y:S02]  /*c1b0*/  SYNCS.PHASECHK.TRANS64.TRYWAIT P0, [R8+URZ], R5 ;  /* 0x00000005080075a7 */ /* 0x001064000800017f */
[----:B-1----:R-:W-:Y:S05]  /*c1c0*/  @!P0 NANOSLEEP.SYNCS 0x989680 ;  /* 0x009896800000895d */ /* 0x002fea0003900000 */
[----:B------:R-:W1:Y:S02]  /*c1d0*/  @!P0 SYNCS.PHASECHK.TRANS64 P0, [R8+URZ], R5 ;  /* 0x00000005080085a7 */ /* 0x000e64000800007f */
[----:B-1----:R-:W-:Y:S05]  /*c1e0*/  @!P0 BRA `(.L_x_282) ;  /* 0xfffffffc00f08947 */ /* 0x002fea000383ffff */
[----:B------:R-:W-:Y:S05]  /*c1f0*/  BRA `(.L_x_298) ;  /* 0xfffffff800a87947 */ /* 0x000fea000383ffff */
.L_x_283:
[----:B0-----:R0:W1:Y:S02]  /*c200*/  SYNCS.PHASECHK.TRANS64.TRYWAIT P0, [R9+URZ], R4 ;  /* 0x00000004090075a7 */ /* 0x001064000800017f */
[----:B-1----:R-:W-:Y:S05]  /*c210*/  @!P0 NANOSLEEP.SYNCS 0x989680 ;  /* 0x009896800000895d */ /* 0x002fea0003900000 */
[----:B------:R-:W1:Y:S02]  /*c220*/  @!P0 SYNCS.PHASECHK.TRANS64 P0, [R9+URZ], R4 ;  /* 0x00000004090085a7 */ /* 0x000e64000800007f */
[----:B-1----:R-:W-:Y:S05]  /*c230*/  @!P0 BRA `(.L_x_283) ;  /* 0xfffffffc00f08947 */ /* 0x002fea000383ffff */
[----:B------:R-:W-:Y:S05]  /*c240*/  BRA `(.L_x_299) ;  /* 0xfffffff800b87947 */ /* 0x000fea000383ffff */
.L_x_284:
[----:B0-----:R0:W1:Y:S02]  /*c250*/  SYNCS.PHASECHK.TRANS64.TRYWAIT P0, [R6+URZ], R5 ;  /* 0x00000005060075a7 */ /* 0x001064000800017f */
[----:B-1----:R-:W-:Y:S05]  /*c260*/  @!P0 NANOSLEEP.SYNCS 0x989680 ;  /* 0x009896800000895d */ /* 0x002fea0003900000 */
[----:B------:R-:W1:Y:S02]  /*c270*/  @!P0 SYNCS.PHASECHK.TRANS64 P0, [R6+URZ], R5 ;  /* 0x00000005060085a7 */ /* 0x000e64000800007f */
[----:B-1----:R-:W-:Y:S05]  /*c280*/  @!P0 BRA `(.L_x_284) ;  /* 0xfffffffc00f08947 */ /* 0x002fea000383ffff */
[----:B------:R-:W-:Y:S05]  /*c290*/  BRA `(.L_x_300) ;  /* 0xfffffff800c07947 */ /* 0x000fea000383ffff */
.L_x_301:
[----:B------:R-:W-:-:S00]  /*c2a0*/  BRA `(.L_x_301) ;  /* 0xfffffffc00fc7947 */ /* 0x000fc0000383ffff */
[----:B------:R-:W-:-:S00]  /*c2b0*/  NOP ;  /* 0x0000000000007918 */ /* 0x000fc00000000000 */
        /* <DEDUP_REMOVED lines=12> */
.L_x_302:


//--------------------- .nv.global.init           --------------------------
	.section	.nv.global.init,"aw",@progbits
.nv.global.init:
	.type		$str$22,@object
	.size		$str$22,($str$23 - $str$22)
$str$22:
        /*0000*/ 	.byte	0x6b, 0x5f, 0x74, 0x69, 0x6c, 0x65, 0x5f, 0x63, 0x6f, 0x75, 0x6e, 0x74, 0x20, 0x3e, 0x3d, 0x20
        /*0010*/ 	.byte	0x31, 0x00
	.type		$str$23,@object
	.size		$str$23,(__unnamed_1 - $str$23)
$str$23:
        /*0012*/ 	.byte	0x2f, 0x74, 0x6d, 0x70, 0x2f, 0x63, 0x75, 0x74, 0x6c, 0x61, 0x73, 0x73, 0x5f, 0x73, 0x77, 0x65
        /*0022*/ 	.byte	0x65, 0x70, 0x5f, 0x73, 0x72, 0x63, 0x2f, 0x69, 0x6e, 0x63, 0x6c, 0x75, 0x64, 0x65, 0x2f, 0x63
        /*0032*/ 	.byte	0x75, 0x74, 0x6c, 0x61, 0x73, 0x73, 0x2f, 0x67, 0x65, 0x6d, 0x6d, 0x2f, 0x63, 0x6f, 0x6c, 0x6c
        /*0042*/ 	.byte	0x65, 0x63, 0x74, 0x69, 0x76, 0x65, 0x2f, 0x73, 0x6d, 0x39, 0x30, 0x5f, 0x6d, 0x6d, 0x61, 0x5f
        /*0052*/ 	.byte	0x74, 0x6d, 0x61, 0x5f, 0x67, 0x6d, 0x6d, 0x61, 0x5f, 0x73, 0x73, 0x5f, 0x77, 0x61, 0x72, 0x70
        /*0062*/ 	.byte	0x73, 0x70, 0x65, 0x63, 0x69, 0x61, 0x6c, 0x69, 0x7a, 0x65, 0x64, 0x2e, 0x68, 0x70, 0x70, 0x00
	.type		__unnamed_1,@object
	.size		__unnamed_1,(.L_0 - __unnamed_1)
__unnamed_1:
        /*0072*/ 	.byte	0x76, 0x6f, 0x69, 0x64, 0x20, 0x63, 0x75, 0x74, 0x6c, 0x61, 0x73, 0x73, 0x3a, 0x3a, 0x67, 0x65
        /* <DEDUP_REMOVED lines=180> */
        /*0bc2*/ 	.byte	0x75, 0x74, 0x65, 0x3a, 0x3a, 0x69, 0x64, 0x65, 0x6e, 0x74, 0x69, 0x74, 0x79, 0x5d, 0x00
.L_0:


//--------------------- .nv.shared._ZN7cutlass13device_kernelINS_4gemm6kernel13GemmUniversalIN4cute5tupleIJiiiiEEENS1_10collective13CollectiveMmaINS1_34MainloopSm90TmaGmmaWarpSpecializedILi9ENS5_IJNS4_1CILi2EEENSA_ILi1EEESC_EEENS1_35KernelTmaWarpSpecializedCooperativeEEENS5_IJNSA_ILi256EEENSA_ILi112EEENSA_ILi32EEEEEENS_10bfloat16_tENS5_IJlSC_lEEESK_SL_NS4_8TiledMMAINS4_8MMA_AtomIJNS4_4SM904GMMA27MMA_64x16x16_F32BF16BF16_SSILNSP_5MajorE0ELSR_0ELNSP_7ScaleInE1ELSS_1EEEEEENS4_6LayoutISD_NS5_IJSC_NSA_ILi0EEESW_EEEEENS5_IJNS4_10UnderscoreESZ_SZ_EEEEENS4_13SM90_TMA_LOADENS4_14ComposedLayoutINS4_7SwizzleILi2ELi4ELi3EEENS4_18smem_ptr_flag_bitsILi16EEENSV_INS5_IJNSA_ILi8EEESI_EEENS5_IJSI_SC_EEEEEEEvNS4_8identityENS4_23SM90_TMA_LOAD_MULTICASTES1C_vS1D_EENS_8epilogue10collective6detail29Sm90TmaWarpSpecializedAdapterINS1H_15DefaultEpilogueISK_SL_SL_NS1G_6thread17LinearCombinationISK_Li1EffLNS1L_9ScaleType4KindE0ELNS_15FloatRoundStyleE2ESK_EENS1_15EpilogueDefaultEEEEEvvEEEEvNT_6ParamsE --------------------------
	.section	.nv.shared._ZN7cutlass13device_kernelINS_4gemm6kernel13GemmUniversalIN4cute5tupleIJiiiiEEENS1_10collective13CollectiveMmaINS1_34MainloopSm90TmaGmmaWarpSpecializedILi9ENS5_IJNS4_1CILi2EEENSA_ILi1EEESC_EEENS1_35KernelTmaWarpSpecializedCooperativeEEENS5_IJNSA_ILi256EEENSA_ILi112EEENSA_ILi32EEEEEENS_10bfloat16_tENS5_IJlSC_lEEESK_SL_NS4_8TiledMMAINS4_8MMA_AtomIJNS4_4SM904GMMA27MMA_64x16x16_F32BF16BF16_SSILNSP_5MajorE0ELSR_0ELNSP_7ScaleInE1ELSS_1EEEEEENS4_6LayoutISD_NS5_IJSC_NSA_ILi0EEESW_EEEEENS5_IJNS4_10UnderscoreESZ_SZ_EEEEENS4_13SM90_TMA_LOADENS4_14ComposedLayoutINS4_7SwizzleILi2ELi4ELi3EEENS4_18smem_ptr_flag_bitsILi16EEENSV_INS5_IJNSA_ILi8EEESI_EEENS5_IJSI_SC_EEEEEEEvNS4_8identityENS4_23SM90_TMA_LOAD_MULTICASTES1C_vS1D_EENS_8epilogue10collective6detail29Sm90TmaWarpSpecializedAdapterINS1H_15DefaultEpilogueISK_SL_SL_NS1G_6thread17LinearCombinationISK_Li1EffLNS1L_9ScaleType4KindE0ELNS_15FloatRoundStyleE2ESK_EENS1_15EpilogueDefaultEEEEEvvEEEEvNT_6ParamsE,"aw",@nobits
	.sectionflags	@""
	.align	16
	.zero		1024


//--------------------- .nv.shared.reserved.0     --------------------------
	.section	.nv.shared.reserved.0,"aw",@nobits
	.weak		__nv_reservedSMEM_offset_0_alias
	.size		__nv_reservedSMEM_offset_0_alias, 0, 0
	.other		__nv_reservedSMEM_offset_0_alias,@"STO_CUDA_RESERVED_SHARED STV_DEFAULT"
__nv_reservedSMEM_offset_0_alias:
	.zero		0


//--------------------- .nv.global                --------------------------
	.section	.nv.global,"aw",@nobits
.nv.global:
	.type		_ZN40_INTERNAL_6712cc56_4_k_cu_5ba9fa86_116304cute1_E,@object
	.size		_ZN40_INTERNAL_6712cc56_4_k_cu_5ba9fa86_116304cute1_E,(_ZN40_INTERNAL_6712cc56_4_k_cu_5ba9fa86_116304cuda3std3__45__cpo6cbeginE - _ZN40_INTERNAL_6712cc56_4_k_cu_5ba9fa86_116304cute1_E)
_ZN40_INTERNAL_6712cc56_4_k_cu_5ba9fa86_116304cute1_E:
	.zero		1
	.type		_ZN40_INTERNAL_6712cc56_4_k_cu_5ba9fa86_116304cuda3std3__45__cpo6cbeginE,@object
	.size		_ZN40_INTERNAL_6712cc56_4_k_cu_5ba9fa86_116304cuda3std3__45__cpo6cbeginE,(_ZN40_INTERNAL_6712cc56_4_k_cu_5ba9fa86_116304cuda3std3__48in_placeE - _ZN40_INTERNAL_6712cc56_4_k_cu_5ba9fa86_116304cuda3std3__45__cpo6cbeginE)
_ZN40_INTERNAL_6712cc56_4_k_cu_5ba9fa86_116304cuda3std3__45__cpo6cbeginE:
	.zero		1
	.type		_ZN40_INTERNAL_6712cc56_4_k_cu_5ba9fa86_116304cuda3std3__48in_placeE,@object
	.size		_ZN40_INTERNAL_6712cc56_4_k_cu_5ba9fa86_116304cuda3std3__48in_placeE,(_ZN40_INTERNAL_6712cc56_4_k_cu_5ba9fa86_116304cuda3std6ranges3__45__cpo9iter_moveE - _ZN40_INTERNAL_6712cc56_4_k_cu_5ba9fa86_116304cuda3std3__48in_placeE)
_ZN40_INTERNAL_6712cc56_4_k_cu_5ba9fa86_116304cuda3std3__48in_placeE:
	.zero		1
	.type		_ZN40_INTERNAL_6712cc56_4_k_cu_5ba9fa86_116304cuda3std6ranges3__45__cpo9iter_moveE,@object
	.size		_ZN40_INTERNAL_6712cc56_4_k_cu_5ba9fa86_116304cuda3std6ranges3__45__cpo9iter_moveE,(_ZN40_INTERNAL_6712cc56_4_k_cu_5ba9fa86_116304cuda3std3__45__cpo5beginE - _ZN40_INTERNAL_6712cc56_4_k_cu_5ba9fa86_116304cuda3std6ranges3__45__cpo9iter_moveE)
_ZN40_INTERNAL_6712cc56_4_k_cu_5ba9fa86_116304cuda3std6ranges3__45__cpo9iter_moveE:
	.zero		1
	.type		_ZN40_INTERNAL_6712cc56_4_k_cu_5ba9fa86_116304cuda3std3__45__cpo5beginE,@object
	.size		_ZN40_INTERNAL_6712cc56_4_k_cu_5ba9fa86_116304cuda3std3__45__cpo5beginE,(_ZN40_INTERNAL_6712cc56_4_k_cu_5ba9fa86_116304cuda3std3__442_GLOBAL__N__6712cc56_4_k_cu_5ba9fa86_116306ignoreE - _ZN40_INTERNAL_6712cc56_4_k_cu_5ba9fa86_116304cuda3std3__45__cpo5beginE)
_ZN40_INTERNAL_6712cc56_4_k_cu_5ba9fa86_116304cuda3std3__45__cpo5beginE:
	.zero		1
	.type		_ZN40_INTERNAL_6712cc56_4_k_cu_5ba9fa86_116304cuda3std3__442_GLOBAL__N__6712cc56_4_k_cu_5ba9fa86_116306ignoreE,@object
	.size		_ZN40_INTERNAL_6712cc56_4_k_cu_5ba9fa86_116304cuda3std3__442_GLOBAL__N__6712cc56_4_k_cu_5ba9fa86_116306ignoreE,(_ZN40_INTERNAL_6712cc56_4_k_cu_5ba9fa86_116304cute7productE - _ZN40_INTERNAL_6712cc56_4_k_cu_5ba9fa86_116304cuda3std3__442_GLOBAL__N__6712cc56_4_k_cu_5ba9fa86_116306ignoreE)
_ZN40_INTERNAL_6712cc56_4_k_cu_5ba9fa86_116304cuda3std3__442_GLOBAL__N__6712cc56_4_k_cu_5ba9fa86_116306ignoreE:
	.zero		1
	.type		_ZN40_INTERNAL_6712cc56_4_k_cu_5ba9fa86_116304cute7productE,@object
	.size		_ZN40_INTERNAL_6712cc56_4_k_cu_5ba9fa86_116304cute7productE,(_ZN40_INTERNAL_6712cc56_4_k_cu_5ba9fa86_116304cuda3std3__45__cpo3endE - _ZN40_INTERNAL_6712cc56_4_k_cu_5ba9fa86_116304cute7productE)
_ZN40_INTERNAL_6712cc56_4_k_cu_5ba9fa86_116304cute7productE:
	.zero		1
	.type		_ZN40_INTERNAL_6712cc56_4_k_cu_5ba9fa86_116304cuda3std3__45__cpo3endE,@object
	.size		_ZN40_INTERNAL_6712cc56_4_k_cu_5ba9fa86_116304cuda3std3__45__cpo3endE,(_ZN40_INTERNAL_6712cc56_4_k_cu_5ba9fa86_116304cuda3std3__419piecewise_constructE - _ZN40_INTERNAL_6712cc56_4_k_cu_5ba9fa86_116304cuda3std3__45__cpo3endE)
_ZN40_INTERNAL_6712cc56_4_k_cu_5ba9fa86_116304cuda3std3__45__cpo3endE:
	.zero		1
	.type		_ZN40_INTERNAL_6712cc56_4_k_cu_5ba9fa86_116304cuda3std3__419piecewise_constructE,@object
	.size		_ZN40_INTERNAL_6712cc56_4_k_cu_5ba9fa86_116304cuda3std3__419piecewise_constructE,(_ZN40_INTERNAL_6712cc56_4_k_cu_5ba9fa86_116304cuda3std3__45__cpo4cendE - _ZN40_INTERNAL_6712cc56_4_k_cu_5ba9fa86_116304cuda3std3__419piecewise_constructE)
_ZN40_INTERNAL_6712cc56_4_k_cu_5ba9fa86_116304cuda3std3__419piecewise_constructE:
	.zero		1
	.type		_ZN40_INTERNAL_6712cc56_4_k_cu_5ba9fa86_116304cuda3std3__45__cpo4cendE,@object
	.size		_ZN40_INTERNAL_6712cc56_4_k_cu_5ba9fa86_116304cuda3std3__45__cpo4cendE,(_ZN40_INTERNAL_6712cc56_4_k_cu_5ba9fa86_116304cuda3std6ranges3__45__cpo4swapE - _ZN40_INTERNAL_6712cc56_4_k_cu_5ba9fa86_116304cuda3std3__45__cpo4cendE)
_ZN40_INTERNAL_6712cc56_4_k_cu_5ba9fa86_116304cuda3std3__45__cpo4cendE:
	.zero		1
	.type		_ZN40_INTERNAL_6712cc56_4_k_cu_5ba9fa86_116304cuda3std6ranges3__45__cpo4swapE,@object
	.size		_ZN40_INTERNAL_6712cc56_4_k_cu_5ba9fa86_116304cuda3std6ranges3__45__cpo4swapE,(.L_8 - _ZN40_INTERNAL_6712cc56_4_k_cu_5ba9fa86_116304cuda3std6ranges3__45__cpo4swapE)
_ZN40_INTERNAL_6712cc56_4_k_cu_5ba9fa86_116304cuda3std6ranges3__45__cpo4swapE:
	.zero		1
.L_8:


//--------------------- .nv.constant0._ZN7cutlass13device_kernelINS_4gemm6kernel13GemmUniversalIN4cute5tupleIJiiiiEEENS1_10collective13CollectiveMmaINS1_34MainloopSm90TmaGmmaWarpSpecializedILi9ENS5_IJNS4_1CILi2EEENSA_ILi1EEESC_EEENS1_35KernelTmaWarpSpecializedCooperativeEEENS5_IJNSA_ILi256EEENSA_ILi112EEENSA_ILi32EEEEEENS_10bfloat16_tENS5_IJlSC_lEEESK_SL_NS4_8TiledMMAINS4_8MMA_AtomIJNS4_4SM904GMMA27MMA_64x16x16_F32BF16BF16_SSILNSP_5MajorE0ELSR_0ELNSP_7ScaleInE1ELSS_1EEEEEENS4_6LayoutISD_NS5_IJSC_NSA_ILi0EEESW_EEEEENS5_IJNS4_10UnderscoreESZ_SZ_EEEEENS4_13SM90_TMA_LOADENS4_14ComposedLayoutINS4_7SwizzleILi2ELi4ELi3EEENS4_18smem_ptr_flag_bitsILi16EEENSV_INS5_IJNSA_ILi8EEESI_EEENS5_IJSI_SC_EEEEEEEvNS4_8identityENS4_23SM90_TMA_LOAD_MULTICASTES1C_vS1D_EENS_8epilogue10collective6detail29Sm90TmaWarpSpecializedAdapterINS1H_15DefaultEpilogueISK_SL_SL_NS1G_6thread17LinearCombinationISK_Li1EffLNS1L_9ScaleType4KindE0ELNS_15FloatRoundStyleE2ESK_EENS1_15EpilogueDefaultEEEEEvvEEEEvNT_6ParamsE --------------------------
	.section	.nv.constant0._ZN7cutlass13device_kernelINS_4gemm6kernel13GemmUniversalIN4cute5tupleIJiiiiEEENS1_10collective13CollectiveMmaINS1_34MainloopSm90TmaGmmaWarpSpecializedILi9ENS5_IJNS4_1CILi2EEENSA_ILi1EEESC_EEENS1_35KernelTmaWarpSpecializedCooperativeEEENS5_IJNSA_ILi256EEENSA_ILi112EEENSA_ILi32EEEEEENS_10bfloat16_tENS5_IJlSC_lEEESK_SL_NS4_8TiledMMAINS4_8MMA_AtomIJNS4_4SM904GMMA27MMA_64x16x16_F32BF16BF16_SSILNSP_5MajorE0ELSR_0ELNSP_7ScaleInE1ELSS_1EEEEEENS4_6LayoutISD_NS5_IJSC_NSA_ILi0EEESW_EEEEENS5_IJNS4_10UnderscoreESZ_SZ_EEEEENS4_13SM90_TMA_LOADENS4_14ComposedLayoutINS4_7SwizzleILi2ELi4ELi3EEENS4_18smem_ptr_flag_bitsILi16EEENSV_INS5_IJNSA_ILi8EEESI_EEENS5_IJSI_SC_EEEEEEEvNS4_8identityENS4_23SM90_TMA_LOAD_MULTICASTES1C_vS1D_EENS_8epilogue10collective6detail29Sm90TmaWarpSpecializedAdapterINS1H_15DefaultEpilogueISK_SL_SL_NS1G_6thread17LinearCombinationISK_Li1EffLNS1L_9ScaleType4KindE0ELNS_15FloatRoundStyleE2ESK_EENS1_15EpilogueDefaultEEEEEvvEEEEvNT_6ParamsE,"a",@progbits
	.sectionflags	@""
	.align	4
.nv.constant0._ZN7cutlass13device_kernelINS_4gemm6kernel13GemmUniversalIN4cute5tupleIJiiiiEEENS1_10collective13CollectiveMmaINS1_34MainloopSm90TmaGmmaWarpSpecializedILi9ENS5_IJNS4_1CILi2EEENSA_ILi1EEESC_EEENS1_35KernelTmaWarpSpecializedCooperativeEEENS5_IJNSA_ILi256EEENSA_ILi112EEENSA_ILi32EEEEEENS_10bfloat16_tENS5_IJlSC_lEEESK_SL_NS4_8TiledMMAINS4_8MMA_AtomIJNS4_4SM904GMMA27MMA_64x16x16_F32BF16BF16_SSILNSP_5MajorE0ELSR_0ELNSP_7ScaleInE1ELSS_1EEEEEENS4_6LayoutISD_NS5_IJSC_NSA_ILi0EEESW_EEEEENS5_IJNS4_10UnderscoreESZ_SZ_EEEEENS4_13SM90_TMA_LOADENS4_14ComposedLayoutINS4_7SwizzleILi2ELi4ELi3EEENS4_18smem_ptr_flag_bitsILi16EEENSV_INS5_IJNSA_ILi8EEESI_EEENS5_IJSI_SC_EEEEEEEvNS4_8identityENS4_23SM90_TMA_LOAD_MULTICASTES1C_vS1D_EENS_8epilogue10collective6detail29Sm90TmaWarpSpecializedAdapterINS1H_15DefaultEpilogueISK_SL_SL_NS1G_6thread17LinearCombinationISK_Li1EffLNS1L_9ScaleType4KindE0ELNS_15FloatRoundStyleE2ESK_EENS1_15EpilogueDefaultEEEEEvvEEEEvNT_6ParamsE:
	.zero		1664


//--------------------- SYMBOLS --------------------------

	.type		.nv.reservedSmem.offset0,@object
	.size		.nv.reservedSmem.offset0,0x4
	.type		__assertfail,@function
